//
// Generated by NVIDIA NVVM Compiler
//
// Compiler Build ID: CL-36424714
// Cuda compilation tools, release 13.0, V13.0.88
// Based on NVVM 20.0.0
//

.version 9.0
.target sm_100
.address_size 64

	// .globl	init_rng
.extern .func free
(
	.param .b64 free_param_0
)
;
.extern .func  (.param .b64 func_retval0) malloc
(
	.param .b64 malloc_param_0
)
;
.global .align 4 .b8 precalc_xorwow_matrix[102400];
.global .align 4 .b8 precalc_xorwow_offset_matrix[102400];
.global .align 4 .b8 mrg32k3aM1[2304];
.global .align 4 .b8 mrg32k3aM2[2304];
.global .align 4 .b8 mrg32k3aM1SubSeq[2016];
.global .align 4 .b8 mrg32k3aM2SubSeq[2016];
.global .align 4 .b8 mrg32k3aM1Seq[2304];
.global .align 4 .b8 mrg32k3aM2Seq[2304];
.const .align 8 .b8 __cr_lgamma_table[72];

.visible .entry init_rng(
	.param .u32 init_rng_param_0,
	.param .u64 .ptr .align 1 init_rng_param_1,
	.param .u64 init_rng_param_2,
	.param .u64 init_rng_param_3
)
{
	.reg .pred 	%p<48>;
	.reg .b32 	%r<810>;
	.reg .b64 	%rd<31>;

	ld.param.u32 	%r365, [init_rng_param_0];
	ld.param.u64 	%rd13, [init_rng_param_1];
	ld.param.u64 	%rd14, [init_rng_param_2];
	ld.param.u64 	%rd15, [init_rng_param_3];
	mov.u32 	%r366, %ctaid.x;
	mov.u32 	%r367, %ntid.x;
	mov.u32 	%r368, %tid.x;
	mad.lo.s32 	%r1, %r366, %r367, %r368;
	setp.ge.s32 	%p1, %r1, %r365;
	@%p1 bra 	$L__BB0_86;
	cvta.to.global.u64 	%rd16, %rd13;
	cvt.s64.s32 	%rd29, %r1;
	mul.wide.s32 	%rd17, %r1, 48;
	add.s64 	%rd2, %rd16, %rd17;
	cvt.u32.u64 	%r369, %rd14;
	xor.b32  	%r370, %r369, -1429050551;
	mul.lo.s32 	%r371, %r370, 1099087573;
	{ .reg .b32 tmp; mov.b64 {tmp, %r372}, %rd14; }
	xor.b32  	%r373, %r372, -136515619;
	mul.lo.s32 	%r374, %r373, -1703105765;
	add.s32 	%r375, %r371, %r374;
	add.s32 	%r2, %r375, 6615241;
	add.s32 	%r376, %r371, 123456789;
	st.global.v2.u32 	[%rd2], {%r2, %r376};
	xor.b32  	%r377, %r371, 362436069;
	add.s32 	%r378, %r374, 521288629;
	st.global.v2.u32 	[%rd2+8], {%r377, %r378};
	xor.b32  	%r379, %r374, 88675123;
	add.s32 	%r380, %r371, 5783321;
	st.global.v2.u32 	[%rd2+16], {%r379, %r380};
	setp.eq.s32 	%p2, %r1, 0;
	@%p2 bra 	$L__BB0_43;
	mov.b32 	%r622, 0;
$L__BB0_3:
	and.b64  	%rd4, %rd29, 3;
	setp.eq.s64 	%p3, %rd4, 0;
	@%p3 bra 	$L__BB0_42;
	mul.wide.u32 	%rd18, %r622, 3200;
	mov.u64 	%rd19, precalc_xorwow_matrix;
	add.s64 	%rd5, %rd19, %rd18;
	cvt.u32.u64 	%r4, %rd4;
	mov.b32 	%r623, 0;
$L__BB0_5:
	mov.b32 	%r636, 0;
	mov.u32 	%r637, %r636;
	mov.u32 	%r638, %r636;
	mov.u32 	%r639, %r636;
	mov.u32 	%r640, %r636;
	mov.u32 	%r629, %r636;
$L__BB0_6:
	mul.wide.u32 	%rd20, %r629, 4;
	add.s64 	%rd21, %rd2, %rd20;
	ld.global.u32 	%r12, [%rd21+4];
	shl.b32 	%r13, %r629, 5;
	mov.b32 	%r635, 0;
$L__BB0_7:
	.pragma "nounroll";
	shr.u32 	%r385, %r12, %r635;
	and.b32  	%r386, %r385, 1;
	setp.eq.b32 	%p4, %r386, 1;
	not.pred 	%p5, %p4;
	add.s32 	%r387, %r13, %r635;
	mul.lo.s32 	%r388, %r387, 5;
	mul.wide.u32 	%rd22, %r388, 4;
	add.s64 	%rd6, %rd5, %rd22;
	@%p5 bra 	$L__BB0_9;
	ld.global.u32 	%r389, [%rd6];
	xor.b32  	%r640, %r640, %r389;
	ld.global.u32 	%r390, [%rd6+4];
	xor.b32  	%r639, %r639, %r390;
	ld.global.u32 	%r391, [%rd6+8];
	xor.b32  	%r638, %r638, %r391;
	ld.global.u32 	%r392, [%rd6+12];
	xor.b32  	%r637, %r637, %r392;
	ld.global.u32 	%r393, [%rd6+16];
	xor.b32  	%r636, %r636, %r393;
$L__BB0_9:
	and.b32  	%r395, %r385, 2;
	setp.eq.s32 	%p6, %r395, 0;
	@%p6 bra 	$L__BB0_11;
	ld.global.u32 	%r396, [%rd6+20];
	xor.b32  	%r640, %r640, %r396;
	ld.global.u32 	%r397, [%rd6+24];
	xor.b32  	%r639, %r639, %r397;
	ld.global.u32 	%r398, [%rd6+28];
	xor.b32  	%r638, %r638, %r398;
	ld.global.u32 	%r399, [%rd6+32];
	xor.b32  	%r637, %r637, %r399;
	ld.global.u32 	%r400, [%rd6+36];
	xor.b32  	%r636, %r636, %r400;
$L__BB0_11:
	and.b32  	%r402, %r385, 4;
	setp.eq.s32 	%p7, %r402, 0;
	@%p7 bra 	$L__BB0_13;
	ld.global.u32 	%r403, [%rd6+40];
	xor.b32  	%r640, %r640, %r403;
	ld.global.u32 	%r404, [%rd6+44];
	xor.b32  	%r639, %r639, %r404;
	ld.global.u32 	%r405, [%rd6+48];
	xor.b32  	%r638, %r638, %r405;
	ld.global.u32 	%r406, [%rd6+52];
	xor.b32  	%r637, %r637, %r406;
	ld.global.u32 	%r407, [%rd6+56];
	xor.b32  	%r636, %r636, %r407;
$L__BB0_13:
	and.b32  	%r409, %r385, 8;
	setp.eq.s32 	%p8, %r409, 0;
	@%p8 bra 	$L__BB0_15;
	ld.global.u32 	%r410, [%rd6+60];
	xor.b32  	%r640, %r640, %r410;
	ld.global.u32 	%r411, [%rd6+64];
	xor.b32  	%r639, %r639, %r411;
	ld.global.u32 	%r412, [%rd6+68];
	xor.b32  	%r638, %r638, %r412;
	ld.global.u32 	%r413, [%rd6+72];
	xor.b32  	%r637, %r637, %r413;
	ld.global.u32 	%r414, [%rd6+76];
	xor.b32  	%r636, %r636, %r414;
$L__BB0_15:
	and.b32  	%r416, %r385, 16;
	setp.eq.s32 	%p9, %r416, 0;
	@%p9 bra 	$L__BB0_17;
	ld.global.u32 	%r417, [%rd6+80];
	xor.b32  	%r640, %r640, %r417;
	ld.global.u32 	%r418, [%rd6+84];
	xor.b32  	%r639, %r639, %r418;
	ld.global.u32 	%r419, [%rd6+88];
	xor.b32  	%r638, %r638, %r419;
	ld.global.u32 	%r420, [%rd6+92];
	xor.b32  	%r637, %r637, %r420;
	ld.global.u32 	%r421, [%rd6+96];
	xor.b32  	%r636, %r636, %r421;
$L__BB0_17:
	and.b32  	%r423, %r385, 32;
	setp.eq.s32 	%p10, %r423, 0;
	@%p10 bra 	$L__BB0_19;
	ld.global.u32 	%r424, [%rd6+100];
	xor.b32  	%r640, %r640, %r424;
	ld.global.u32 	%r425, [%rd6+104];
	xor.b32  	%r639, %r639, %r425;
	ld.global.u32 	%r426, [%rd6+108];
	xor.b32  	%r638, %r638, %r426;
	ld.global.u32 	%r427, [%rd6+112];
	xor.b32  	%r637, %r637, %r427;
	ld.global.u32 	%r428, [%rd6+116];
	xor.b32  	%r636, %r636, %r428;
$L__BB0_19:
	and.b32  	%r430, %r385, 64;
	setp.eq.s32 	%p11, %r430, 0;
	@%p11 bra 	$L__BB0_21;
	ld.global.u32 	%r431, [%rd6+120];
	xor.b32  	%r640, %r640, %r431;
	ld.global.u32 	%r432, [%rd6+124];
	xor.b32  	%r639, %r639, %r432;
	ld.global.u32 	%r433, [%rd6+128];
	xor.b32  	%r638, %r638, %r433;
	ld.global.u32 	%r434, [%rd6+132];
	xor.b32  	%r637, %r637, %r434;
	ld.global.u32 	%r435, [%rd6+136];
	xor.b32  	%r636, %r636, %r435;
$L__BB0_21:
	and.b32  	%r437, %r385, 128;
	setp.eq.s32 	%p12, %r437, 0;
	@%p12 bra 	$L__BB0_23;
	ld.global.u32 	%r438, [%rd6+140];
	xor.b32  	%r640, %r640, %r438;
	ld.global.u32 	%r439, [%rd6+144];
	xor.b32  	%r639, %r639, %r439;
	ld.global.u32 	%r440, [%rd6+148];
	xor.b32  	%r638, %r638, %r440;
	ld.global.u32 	%r441, [%rd6+152];
	xor.b32  	%r637, %r637, %r441;
	ld.global.u32 	%r442, [%rd6+156];
	xor.b32  	%r636, %r636, %r442;
$L__BB0_23:
	and.b32  	%r444, %r385, 256;
	setp.eq.s32 	%p13, %r444, 0;
	@%p13 bra 	$L__BB0_25;
	ld.global.u32 	%r445, [%rd6+160];
	xor.b32  	%r640, %r640, %r445;
	ld.global.u32 	%r446, [%rd6+164];
	xor.b32  	%r639, %r639, %r446;
	ld.global.u32 	%r447, [%rd6+168];
	xor.b32  	%r638, %r638, %r447;
	ld.global.u32 	%r448, [%rd6+172];
	xor.b32  	%r637, %r637, %r448;
	ld.global.u32 	%r449, [%rd6+176];
	xor.b32  	%r636, %r636, %r449;
$L__BB0_25:
	and.b32  	%r451, %r385, 512;
	setp.eq.s32 	%p14, %r451, 0;
	@%p14 bra 	$L__BB0_27;
	ld.global.u32 	%r452, [%rd6+180];
	xor.b32  	%r640, %r640, %r452;
	ld.global.u32 	%r453, [%rd6+184];
	xor.b32  	%r639, %r639, %r453;
	ld.global.u32 	%r454, [%rd6+188];
	xor.b32  	%r638, %r638, %r454;
	ld.global.u32 	%r455, [%rd6+192];
	xor.b32  	%r637, %r637, %r455;
	ld.global.u32 	%r456, [%rd6+196];
	xor.b32  	%r636, %r636, %r456;
$L__BB0_27:
	and.b32  	%r458, %r385, 1024;
	setp.eq.s32 	%p15, %r458, 0;
	@%p15 bra 	$L__BB0_29;
	ld.global.u32 	%r459, [%rd6+200];
	xor.b32  	%r640, %r640, %r459;
	ld.global.u32 	%r460, [%rd6+204];
	xor.b32  	%r639, %r639, %r460;
	ld.global.u32 	%r461, [%rd6+208];
	xor.b32  	%r638, %r638, %r461;
	ld.global.u32 	%r462, [%rd6+212];
	xor.b32  	%r637, %r637, %r462;
	ld.global.u32 	%r463, [%rd6+216];
	xor.b32  	%r636, %r636, %r463;
$L__BB0_29:
	and.b32  	%r465, %r385, 2048;
	setp.eq.s32 	%p16, %r465, 0;
	@%p16 bra 	$L__BB0_31;
	ld.global.u32 	%r466, [%rd6+220];
	xor.b32  	%r640, %r640, %r466;
	ld.global.u32 	%r467, [%rd6+224];
	xor.b32  	%r639, %r639, %r467;
	ld.global.u32 	%r468, [%rd6+228];
	xor.b32  	%r638, %r638, %r468;
	ld.global.u32 	%r469, [%rd6+232];
	xor.b32  	%r637, %r637, %r469;
	ld.global.u32 	%r470, [%rd6+236];
	xor.b32  	%r636, %r636, %r470;
$L__BB0_31:
	and.b32  	%r472, %r385, 4096;
	setp.eq.s32 	%p17, %r472, 0;
	@%p17 bra 	$L__BB0_33;
	ld.global.u32 	%r473, [%rd6+240];
	xor.b32  	%r640, %r640, %r473;
	ld.global.u32 	%r474, [%rd6+244];
	xor.b32  	%r639, %r639, %r474;
	ld.global.u32 	%r475, [%rd6+248];
	xor.b32  	%r638, %r638, %r475;
	ld.global.u32 	%r476, [%rd6+252];
	xor.b32  	%r637, %r637, %r476;
	ld.global.u32 	%r477, [%rd6+256];
	xor.b32  	%r636, %r636, %r477;
$L__BB0_33:
	and.b32  	%r479, %r385, 8192;
	setp.eq.s32 	%p18, %r479, 0;
	@%p18 bra 	$L__BB0_35;
	ld.global.u32 	%r480, [%rd6+260];
	xor.b32  	%r640, %r640, %r480;
	ld.global.u32 	%r481, [%rd6+264];
	xor.b32  	%r639, %r639, %r481;
	ld.global.u32 	%r482, [%rd6+268];
	xor.b32  	%r638, %r638, %r482;
	ld.global.u32 	%r483, [%rd6+272];
	xor.b32  	%r637, %r637, %r483;
	ld.global.u32 	%r484, [%rd6+276];
	xor.b32  	%r636, %r636, %r484;
$L__BB0_35:
	and.b32  	%r486, %r385, 16384;
	setp.eq.s32 	%p19, %r486, 0;
	@%p19 bra 	$L__BB0_37;
	ld.global.u32 	%r487, [%rd6+280];
	xor.b32  	%r640, %r640, %r487;
	ld.global.u32 	%r488, [%rd6+284];
	xor.b32  	%r639, %r639, %r488;
	ld.global.u32 	%r489, [%rd6+288];
	xor.b32  	%r638, %r638, %r489;
	ld.global.u32 	%r490, [%rd6+292];
	xor.b32  	%r637, %r637, %r490;
	ld.global.u32 	%r491, [%rd6+296];
	xor.b32  	%r636, %r636, %r491;
$L__BB0_37:
	and.b32  	%r493, %r385, 32768;
	setp.eq.s32 	%p20, %r493, 0;
	@%p20 bra 	$L__BB0_39;
	ld.global.u32 	%r494, [%rd6+300];
	xor.b32  	%r640, %r640, %r494;
	ld.global.u32 	%r495, [%rd6+304];
	xor.b32  	%r639, %r639, %r495;
	ld.global.u32 	%r496, [%rd6+308];
	xor.b32  	%r638, %r638, %r496;
	ld.global.u32 	%r497, [%rd6+312];
	xor.b32  	%r637, %r637, %r497;
	ld.global.u32 	%r498, [%rd6+316];
	xor.b32  	%r636, %r636, %r498;
$L__BB0_39:
	add.s32 	%r635, %r635, 16;
	setp.ne.s32 	%p21, %r635, 32;
	@%p21 bra 	$L__BB0_7;
	mad.lo.s32 	%r499, %r629, -31, %r13;
	add.s32 	%r629, %r499, 1;
	setp.ne.s32 	%p22, %r629, 5;
	@%p22 bra 	$L__BB0_6;
	st.global.u32 	[%rd2+4], %r640;
	st.global.u32 	[%rd2+8], %r639;
	st.global.u32 	[%rd2+12], %r638;
	st.global.u32 	[%rd2+16], %r637;
	st.global.u32 	[%rd2+20], %r636;
	add.s32 	%r623, %r623, 1;
	setp.lt.u32 	%p23, %r623, %r4;
	@%p23 bra 	$L__BB0_5;
$L__BB0_42:
	shr.u64 	%rd7, %rd29, 2;
	add.s32 	%r622, %r622, 1;
	setp.lt.u64 	%p24, %rd29, 4;
	mov.u64 	%rd29, %rd7;
	@%p24 bra 	$L__BB0_43;
	bra.uni 	$L__BB0_3;
$L__BB0_43:
	setp.eq.s64 	%p25, %rd15, 0;
	@%p25 bra 	$L__BB0_85;
	mov.b32 	%r716, 0;
	mov.u64 	%rd24, precalc_xorwow_offset_matrix;
	mov.u64 	%rd30, %rd15;
$L__BB0_45:
	and.b64  	%rd9, %rd30, 3;
	setp.eq.s64 	%p26, %rd9, 0;
	@%p26 bra 	$L__BB0_84;
	mul.wide.u32 	%rd23, %r716, 3200;
	add.s64 	%rd10, %rd24, %rd23;
	cvt.u32.u64 	%r185, %rd9;
	mov.b32 	%r717, 0;
$L__BB0_47:
	mov.b32 	%r730, 0;
	mov.u32 	%r731, %r730;
	mov.u32 	%r732, %r730;
	mov.u32 	%r733, %r730;
	mov.u32 	%r734, %r730;
	mov.u32 	%r723, %r730;
$L__BB0_48:
	mul.wide.u32 	%rd25, %r723, 4;
	add.s64 	%rd26, %rd2, %rd25;
	ld.global.u32 	%r193, [%rd26+4];
	shl.b32 	%r194, %r723, 5;
	mov.b32 	%r729, 0;
$L__BB0_49:
	.pragma "nounroll";
	shr.u32 	%r504, %r193, %r729;
	and.b32  	%r505, %r504, 1;
	setp.eq.b32 	%p27, %r505, 1;
	not.pred 	%p28, %p27;
	add.s32 	%r506, %r194, %r729;
	mul.lo.s32 	%r507, %r506, 5;
	mul.wide.u32 	%rd27, %r507, 4;
	add.s64 	%rd11, %rd10, %rd27;
	@%p28 bra 	$L__BB0_51;
	ld.global.u32 	%r508, [%rd11];
	xor.b32  	%r734, %r734, %r508;
	ld.global.u32 	%r509, [%rd11+4];
	xor.b32  	%r733, %r733, %r509;
	ld.global.u32 	%r510, [%rd11+8];
	xor.b32  	%r732, %r732, %r510;
	ld.global.u32 	%r511, [%rd11+12];
	xor.b32  	%r731, %r731, %r511;
	ld.global.u32 	%r512, [%rd11+16];
	xor.b32  	%r730, %r730, %r512;
$L__BB0_51:
	and.b32  	%r514, %r504, 2;
	setp.eq.s32 	%p29, %r514, 0;
	@%p29 bra 	$L__BB0_53;
	ld.global.u32 	%r515, [%rd11+20];
	xor.b32  	%r734, %r734, %r515;
	ld.global.u32 	%r516, [%rd11+24];
	xor.b32  	%r733, %r733, %r516;
	ld.global.u32 	%r517, [%rd11+28];
	xor.b32  	%r732, %r732, %r517;
	ld.global.u32 	%r518, [%rd11+32];
	xor.b32  	%r731, %r731, %r518;
	ld.global.u32 	%r519, [%rd11+36];
	xor.b32  	%r730, %r730, %r519;
$L__BB0_53:
	and.b32  	%r521, %r504, 4;
	setp.eq.s32 	%p30, %r521, 0;
	@%p30 bra 	$L__BB0_55;
	ld.global.u32 	%r522, [%rd11+40];
	xor.b32  	%r734, %r734, %r522;
	ld.global.u32 	%r523, [%rd11+44];
	xor.b32  	%r733, %r733, %r523;
	ld.global.u32 	%r524, [%rd11+48];
	xor.b32  	%r732, %r732, %r524;
	ld.global.u32 	%r525, [%rd11+52];
	xor.b32  	%r731, %r731, %r525;
	ld.global.u32 	%r526, [%rd11+56];
	xor.b32  	%r730, %r730, %r526;
$L__BB0_55:
	and.b32  	%r528, %r504, 8;
	setp.eq.s32 	%p31, %r528, 0;
	@%p31 bra 	$L__BB0_57;
	ld.global.u32 	%r529, [%rd11+60];
	xor.b32  	%r734, %r734, %r529;
	ld.global.u32 	%r530, [%rd11+64];
	xor.b32  	%r733, %r733, %r530;
	ld.global.u32 	%r531, [%rd11+68];
	xor.b32  	%r732, %r732, %r531;
	ld.global.u32 	%r532, [%rd11+72];
	xor.b32  	%r731, %r731, %r532;
	ld.global.u32 	%r533, [%rd11+76];
	xor.b32  	%r730, %r730, %r533;
$L__BB0_57:
	and.b32  	%r535, %r504, 16;
	setp.eq.s32 	%p32, %r535, 0;
	@%p32 bra 	$L__BB0_59;
	ld.global.u32 	%r536, [%rd11+80];
	xor.b32  	%r734, %r734, %r536;
	ld.global.u32 	%r537, [%rd11+84];
	xor.b32  	%r733, %r733, %r537;
	ld.global.u32 	%r538, [%rd11+88];
	xor.b32  	%r732, %r732, %r538;
	ld.global.u32 	%r539, [%rd11+92];
	xor.b32  	%r731, %r731, %r539;
	ld.global.u32 	%r540, [%rd11+96];
	xor.b32  	%r730, %r730, %r540;
$L__BB0_59:
	and.b32  	%r542, %r504, 32;
	setp.eq.s32 	%p33, %r542, 0;
	@%p33 bra 	$L__BB0_61;
	ld.global.u32 	%r543, [%rd11+100];
	xor.b32  	%r734, %r734, %r543;
	ld.global.u32 	%r544, [%rd11+104];
	xor.b32  	%r733, %r733, %r544;
	ld.global.u32 	%r545, [%rd11+108];
	xor.b32  	%r732, %r732, %r545;
	ld.global.u32 	%r546, [%rd11+112];
	xor.b32  	%r731, %r731, %r546;
	ld.global.u32 	%r547, [%rd11+116];
	xor.b32  	%r730, %r730, %r547;
$L__BB0_61:
	and.b32  	%r549, %r504, 64;
	setp.eq.s32 	%p34, %r549, 0;
	@%p34 bra 	$L__BB0_63;
	ld.global.u32 	%r550, [%rd11+120];
	xor.b32  	%r734, %r734, %r550;
	ld.global.u32 	%r551, [%rd11+124];
	xor.b32  	%r733, %r733, %r551;
	ld.global.u32 	%r552, [%rd11+128];
	xor.b32  	%r732, %r732, %r552;
	ld.global.u32 	%r553, [%rd11+132];
	xor.b32  	%r731, %r731, %r553;
	ld.global.u32 	%r554, [%rd11+136];
	xor.b32  	%r730, %r730, %r554;
$L__BB0_63:
	and.b32  	%r556, %r504, 128;
	setp.eq.s32 	%p35, %r556, 0;
	@%p35 bra 	$L__BB0_65;
	ld.global.u32 	%r557, [%rd11+140];
	xor.b32  	%r734, %r734, %r557;
	ld.global.u32 	%r558, [%rd11+144];
	xor.b32  	%r733, %r733, %r558;
	ld.global.u32 	%r559, [%rd11+148];
	xor.b32  	%r732, %r732, %r559;
	ld.global.u32 	%r560, [%rd11+152];
	xor.b32  	%r731, %r731, %r560;
	ld.global.u32 	%r561, [%rd11+156];
	xor.b32  	%r730, %r730, %r561;
$L__BB0_65:
	and.b32  	%r563, %r504, 256;
	setp.eq.s32 	%p36, %r563, 0;
	@%p36 bra 	$L__BB0_67;
	ld.global.u32 	%r564, [%rd11+160];
	xor.b32  	%r734, %r734, %r564;
	ld.global.u32 	%r565, [%rd11+164];
	xor.b32  	%r733, %r733, %r565;
	ld.global.u32 	%r566, [%rd11+168];
	xor.b32  	%r732, %r732, %r566;
	ld.global.u32 	%r567, [%rd11+172];
	xor.b32  	%r731, %r731, %r567;
	ld.global.u32 	%r568, [%rd11+176];
	xor.b32  	%r730, %r730, %r568;
$L__BB0_67:
	and.b32  	%r570, %r504, 512;
	setp.eq.s32 	%p37, %r570, 0;
	@%p37 bra 	$L__BB0_69;
	ld.global.u32 	%r571, [%rd11+180];
	xor.b32  	%r734, %r734, %r571;
	ld.global.u32 	%r572, [%rd11+184];
	xor.b32  	%r733, %r733, %r572;
	ld.global.u32 	%r573, [%rd11+188];
	xor.b32  	%r732, %r732, %r573;
	ld.global.u32 	%r574, [%rd11+192];
	xor.b32  	%r731, %r731, %r574;
	ld.global.u32 	%r575, [%rd11+196];
	xor.b32  	%r730, %r730, %r575;
$L__BB0_69:
	and.b32  	%r577, %r504, 1024;
	setp.eq.s32 	%p38, %r577, 0;
	@%p38 bra 	$L__BB0_71;
	ld.global.u32 	%r578, [%rd11+200];
	xor.b32  	%r734, %r734, %r578;
	ld.global.u32 	%r579, [%rd11+204];
	xor.b32  	%r733, %r733, %r579;
	ld.global.u32 	%r580, [%rd11+208];
	xor.b32  	%r732, %r732, %r580;
	ld.global.u32 	%r581, [%rd11+212];
	xor.b32  	%r731, %r731, %r581;
	ld.global.u32 	%r582, [%rd11+216];
	xor.b32  	%r730, %r730, %r582;
$L__BB0_71:
	and.b32  	%r584, %r504, 2048;
	setp.eq.s32 	%p39, %r584, 0;
	@%p39 bra 	$L__BB0_73;
	ld.global.u32 	%r585, [%rd11+220];
	xor.b32  	%r734, %r734, %r585;
	ld.global.u32 	%r586, [%rd11+224];
	xor.b32  	%r733, %r733, %r586;
	ld.global.u32 	%r587, [%rd11+228];
	xor.b32  	%r732, %r732, %r587;
	ld.global.u32 	%r588, [%rd11+232];
	xor.b32  	%r731, %r731, %r588;
	ld.global.u32 	%r589, [%rd11+236];
	xor.b32  	%r730, %r730, %r589;
$L__BB0_73:
	and.b32  	%r591, %r504, 4096;
	setp.eq.s32 	%p40, %r591, 0;
	@%p40 bra 	$L__BB0_75;
	ld.global.u32 	%r592, [%rd11+240];
	xor.b32  	%r734, %r734, %r592;
	ld.global.u32 	%r593, [%rd11+244];
	xor.b32  	%r733, %r733, %r593;
	ld.global.u32 	%r594, [%rd11+248];
	xor.b32  	%r732, %r732, %r594;
	ld.global.u32 	%r595, [%rd11+252];
	xor.b32  	%r731, %r731, %r595;
	ld.global.u32 	%r596, [%rd11+256];
	xor.b32  	%r730, %r730, %r596;
$L__BB0_75:
	and.b32  	%r598, %r504, 8192;
	setp.eq.s32 	%p41, %r598, 0;
	@%p41 bra 	$L__BB0_77;
	ld.global.u32 	%r599, [%rd11+260];
	xor.b32  	%r734, %r734, %r599;
	ld.global.u32 	%r600, [%rd11+264];
	xor.b32  	%r733, %r733, %r600;
	ld.global.u32 	%r601, [%rd11+268];
	xor.b32  	%r732, %r732, %r601;
	ld.global.u32 	%r602, [%rd11+272];
	xor.b32  	%r731, %r731, %r602;
	ld.global.u32 	%r603, [%rd11+276];
	xor.b32  	%r730, %r730, %r603;
$L__BB0_77:
	and.b32  	%r605, %r504, 16384;
	setp.eq.s32 	%p42, %r605, 0;
	@%p42 bra 	$L__BB0_79;
	ld.global.u32 	%r606, [%rd11+280];
	xor.b32  	%r734, %r734, %r606;
	ld.global.u32 	%r607, [%rd11+284];
	xor.b32  	%r733, %r733, %r607;
	ld.global.u32 	%r608, [%rd11+288];
	xor.b32  	%r732, %r732, %r608;
	ld.global.u32 	%r609, [%rd11+292];
	xor.b32  	%r731, %r731, %r609;
	ld.global.u32 	%r610, [%rd11+296];
	xor.b32  	%r730, %r730, %r610;
$L__BB0_79:
	and.b32  	%r612, %r504, 32768;
	setp.eq.s32 	%p43, %r612, 0;
	@%p43 bra 	$L__BB0_81;
	ld.global.u32 	%r613, [%rd11+300];
	xor.b32  	%r734, %r734, %r613;
	ld.global.u32 	%r614, [%rd11+304];
	xor.b32  	%r733, %r733, %r614;
	ld.global.u32 	%r615, [%rd11+308];
	xor.b32  	%r732, %r732, %r615;
	ld.global.u32 	%r616, [%rd11+312];
	xor.b32  	%r731, %r731, %r616;
	ld.global.u32 	%r617, [%rd11+316];
	xor.b32  	%r730, %r730, %r617;
$L__BB0_81:
	add.s32 	%r729, %r729, 16;
	setp.ne.s32 	%p44, %r729, 32;
	@%p44 bra 	$L__BB0_49;
	mad.lo.s32 	%r618, %r723, -31, %r194;
	add.s32 	%r723, %r618, 1;
	setp.ne.s32 	%p45, %r723, 5;
	@%p45 bra 	$L__BB0_48;
	st.global.u32 	[%rd2+4], %r734;
	st.global.u32 	[%rd2+8], %r733;
	st.global.u32 	[%rd2+12], %r732;
	st.global.u32 	[%rd2+16], %r731;
	st.global.u32 	[%rd2+20], %r730;
	add.s32 	%r717, %r717, 1;
	setp.lt.u32 	%p46, %r717, %r185;
	@%p46 bra 	$L__BB0_47;
$L__BB0_84:
	shr.u64 	%rd12, %rd30, 2;
	add.s32 	%r716, %r716, 1;
	setp.gt.u64 	%p47, %rd30, 3;
	mov.u64 	%rd30, %rd12;
	@%p47 bra 	$L__BB0_45;
$L__BB0_85:
	cvt.u32.u64 	%r619, %rd15;
	mad.lo.s32 	%r620, %r619, 362437, %r2;
	st.global.u32 	[%rd2], %r620;
	mov.b32 	%r621, 0;
	st.global.v2.u32 	[%rd2+24], {%r621, %r621};
	st.global.u32 	[%rd2+32], %r621;
	mov.b64 	%rd28, 0;
	st.global.u64 	[%rd2+40], %rd28;
$L__BB0_86:
	ret;

}
	// .globl	generate_rr_sets
.visible .entry generate_rr_sets(
	.param .u64 .ptr .align 1 generate_rr_sets_param_0,
	.param .u64 .ptr .align 1 generate_rr_sets_param_1,
	.param .u64 .ptr .align 1 generate_rr_sets_param_2,
	.param .u64 .ptr .align 1 generate_rr_sets_param_3,
	.param .u32 generate_rr_sets_param_4,
	.param .u32 generate_rr_sets_param_5,
	.param .u32 generate_rr_sets_param_6,
	.param .u64 .ptr .align 1 generate_rr_sets_param_7
)
{
	.reg .pred 	%p<18>;
	.reg .b16 	%rs<3>;
	.reg .b32 	%r<176>;
	.reg .b32 	%f<28>;
	.reg .b64 	%rd<83>;

	ld.param.u64 	%rd38, [generate_rr_sets_param_0];
	ld.param.u64 	%rd35, [generate_rr_sets_param_1];
	ld.param.u64 	%rd39, [generate_rr_sets_param_2];
	ld.param.u32 	%r64, [generate_rr_sets_param_4];
	ld.param.u32 	%r65, [generate_rr_sets_param_6];
	ld.param.u64 	%rd37, [generate_rr_sets_param_7];
	cvta.to.global.u64 	%rd1, %rd39;
	cvta.to.global.u64 	%rd2, %rd38;
	mov.u32 	%r66, %ntid.x;
	mov.u32 	%r67, %ctaid.x;
	mov.u32 	%r68, %tid.x;
	mad.lo.s32 	%r1, %r66, %r67, %r68;
	setp.ge.u32 	%p1, %r1, %r65;
	@%p1 bra 	$L__BB1_28;
	cvta.to.global.u64 	%rd40, %rd37;
	mul.wide.u32 	%rd41, %r1, 48;
	add.s64 	%rd42, %rd40, %rd41;
	ld.global.v2.u32 	{%r69, %r70}, [%rd42];
	ld.global.v2.u32 	{%r174, %r173}, [%rd42+8];
	ld.global.v2.u32 	{%r172, %r171}, [%rd42+16];
	cvt.rn.f32.s32 	%f1, %r64;
	shr.u32 	%r71, %r70, 2;
	xor.b32  	%r72, %r71, %r70;
	shl.b32 	%r73, %r171, 4;
	shl.b32 	%r74, %r72, 1;
	xor.b32  	%r75, %r73, %r74;
	xor.b32  	%r76, %r75, %r171;
	xor.b32  	%r170, %r76, %r72;
	add.s32 	%r175, %r69, 362437;
	add.s32 	%r77, %r170, %r175;
	cvt.rn.f32.u32 	%f2, %r77;
	fma.rn.f32 	%f3, %f2, 0f2F800000, 0f2F000000;
	mul.f32 	%f4, %f3, %f1;
	cvt.rpi.f32.f32 	%f5, %f4;
	add.f32 	%f6, %f5, 0fBF800000;
	cvt.rzi.s32.f32 	%r78, %f6;
	{ // callseq 0, 0
	.param .b64 param0;
	st.param.b64 	[param0], 24;
	.param .b64 retval0;
	call.uni (retval0), 
	malloc, 
	(
	param0
	);
	ld.param.b64 	%rd78, [retval0];
	} // callseq 0
	st.u32 	[%rd78], %r78;
	{ // callseq 1, 0
	.param .b64 param0;
	st.param.b64 	[param0], 24;
	.param .b64 retval0;
	call.uni (retval0), 
	malloc, 
	(
	param0
	);
	ld.param.b64 	%rd44, [retval0];
	} // callseq 1
	mov.b32 	%r79, -1;
	st.u32 	[%rd44], %r79;
	st.u64 	[%rd44+16], %rd78;
	st.u64 	[%rd78+8], %rd44;
	ld.u32 	%r144, [%rd78];
	setp.eq.s32 	%p2, %r144, -1;
	@%p2 bra 	$L__BB1_27;
	mul.lo.s32 	%r9, %r64, %r1;
	cvta.to.global.u64 	%rd5, %rd35;
$L__BB1_3:
	mov.u32 	%r16, %r170;
	mov.u32 	%r15, %r171;
	mov.u32 	%r14, %r172;
	mov.u32 	%r13, %r173;
	ld.param.u64 	%rd68, [generate_rr_sets_param_3];
	ld.u64 	%rd7, [%rd78+8];
	{ // callseq 2, 0
	.param .b64 param0;
	st.param.b64 	[param0], %rd78;
	call.uni 
	free, 
	(
	param0
	);
	} // callseq 2
	add.s32 	%r80, %r144, %r9;
	cvt.u64.u32 	%rd45, %r80;
	cvta.to.global.u64 	%rd46, %rd68;
	add.s64 	%rd8, %rd46, %rd45;
	ld.global.u8 	%rs1, [%rd8];
	setp.ne.s16 	%p3, %rs1, 0;
	mov.u64 	%rd78, %rd7;
	@%p3 bra 	$L__BB1_26;
	mov.b16 	%rs2, 1;
	st.global.u8 	[%rd8], %rs2;
	mul.wide.s32 	%rd47, %r144, 4;
	add.s64 	%rd48, %rd5, %rd47;
	ld.global.u32 	%r17, [%rd48];
	ld.global.u32 	%r18, [%rd48+4];
	setp.ge.u32 	%p4, %r17, %r18;
	mov.u32 	%r170, %r16;
	mov.u32 	%r171, %r15;
	mov.u32 	%r172, %r14;
	mov.u32 	%r173, %r13;
	mov.u64 	%rd78, %rd7;
	@%p4 bra 	$L__BB1_26;
	sub.s32 	%r82, %r18, %r17;
	and.b32  	%r19, %r82, 3;
	setp.eq.s32 	%p5, %r19, 0;
	mov.u32 	%r151, %r17;
	mov.u64 	%rd78, %rd7;
	mov.u32 	%r152, %r175;
	mov.u32 	%r154, %r13;
	mov.u32 	%r155, %r14;
	mov.u32 	%r156, %r15;
	mov.u32 	%r157, %r16;
	@%p5 bra 	$L__BB1_15;
	shr.u32 	%r83, %r174, 2;
	xor.b32  	%r84, %r83, %r174;
	shl.b32 	%r85, %r16, 4;
	shl.b32 	%r86, %r84, 1;
	xor.b32  	%r87, %r85, %r86;
	xor.b32  	%r88, %r87, %r16;
	xor.b32  	%r20, %r88, %r84;
	add.s32 	%r152, %r175, 362437;
	add.s32 	%r89, %r20, %r152;
	cvt.rn.f32.u32 	%f7, %r89;
	fma.rn.f32 	%f8, %f7, 0f2F800000, 0f2F000000;
	mul.wide.u32 	%rd50, %r17, 4;
	add.s64 	%rd9, %rd2, %rd50;
	ld.global.f32 	%f9, [%rd9];
	setp.geu.f32 	%p6, %f8, %f9;
	add.s64 	%rd10, %rd1, %rd50;
	mov.u64 	%rd78, %rd7;
	@%p6 bra 	$L__BB1_8;
	{ // callseq 3, 0
	.param .b64 param0;
	st.param.b64 	[param0], 24;
	.param .b64 retval0;
	call.uni (retval0), 
	malloc, 
	(
	param0
	);
	ld.param.b64 	%rd51, [retval0];
	} // callseq 3
	ld.global.u32 	%r90, [%rd10];
	st.u32 	[%rd51], %r90;
	st.u64 	[%rd7+16], %rd51;
	st.u64 	[%rd51+8], %rd7;
	ld.u64 	%rd78, [%rd7+16];
$L__BB1_8:
	add.s32 	%r151, %r17, 1;
	setp.eq.s32 	%p7, %r19, 1;
	mov.u32 	%r174, %r13;
	mov.u32 	%r154, %r14;
	mov.u32 	%r155, %r15;
	mov.u32 	%r156, %r16;
	mov.u32 	%r157, %r20;
	mov.u32 	%r173, %r14;
	mov.u32 	%r172, %r15;
	mov.u32 	%r171, %r16;
	mov.u32 	%r170, %r20;
	@%p7 bra 	$L__BB1_15;
	shr.u32 	%r91, %r13, 2;
	xor.b32  	%r92, %r91, %r13;
	shl.b32 	%r93, %r20, 4;
	shl.b32 	%r94, %r92, 1;
	xor.b32  	%r95, %r93, %r94;
	xor.b32  	%r96, %r95, %r20;
	xor.b32  	%r170, %r96, %r92;
	add.s32 	%r152, %r175, 724874;
	add.s32 	%r97, %r170, %r152;
	cvt.rn.f32.u32 	%f10, %r97;
	fma.rn.f32 	%f11, %f10, 0f2F800000, 0f2F000000;
	ld.global.f32 	%f12, [%rd9+4];
	setp.geu.f32 	%p8, %f11, %f12;
	@%p8 bra 	$L__BB1_11;
	{ // callseq 4, 0
	.param .b64 param0;
	st.param.b64 	[param0], 24;
	.param .b64 retval0;
	call.uni (retval0), 
	malloc, 
	(
	param0
	);
	ld.param.b64 	%rd53, [retval0];
	} // callseq 4
	ld.global.u32 	%r98, [%rd10+4];
	st.u32 	[%rd53], %r98;
	st.u64 	[%rd78+16], %rd53;
	st.u64 	[%rd53+8], %rd78;
	ld.u64 	%rd78, [%rd78+16];
$L__BB1_11:
	add.s32 	%r151, %r17, 2;
	setp.eq.s32 	%p9, %r19, 2;
	mov.u32 	%r174, %r14;
	mov.u32 	%r154, %r15;
	mov.u32 	%r155, %r16;
	mov.u32 	%r156, %r20;
	mov.u32 	%r157, %r170;
	mov.u32 	%r173, %r15;
	mov.u32 	%r172, %r16;
	mov.u32 	%r171, %r20;
	@%p9 bra 	$L__BB1_15;
	shr.u32 	%r99, %r14, 2;
	xor.b32  	%r100, %r99, %r14;
	shl.b32 	%r101, %r170, 4;
	shl.b32 	%r102, %r100, 1;
	xor.b32  	%r103, %r101, %r102;
	xor.b32  	%r104, %r103, %r170;
	xor.b32  	%r157, %r104, %r100;
	add.s32 	%r152, %r175, 1087311;
	add.s32 	%r105, %r157, %r152;
	cvt.rn.f32.u32 	%f13, %r105;
	fma.rn.f32 	%f14, %f13, 0f2F800000, 0f2F000000;
	ld.global.f32 	%f15, [%rd9+8];
	setp.geu.f32 	%p10, %f14, %f15;
	@%p10 bra 	$L__BB1_14;
	{ // callseq 5, 0
	.param .b64 param0;
	st.param.b64 	[param0], 24;
	.param .b64 retval0;
	call.uni (retval0), 
	malloc, 
	(
	param0
	);
	ld.param.b64 	%rd55, [retval0];
	} // callseq 5
	ld.global.u32 	%r106, [%rd10+8];
	st.u32 	[%rd55], %r106;
	st.u64 	[%rd78+16], %rd55;
	st.u64 	[%rd55+8], %rd78;
	ld.u64 	%rd78, [%rd78+16];
$L__BB1_14:
	add.s32 	%r151, %r17, 3;
	mov.u32 	%r174, %r15;
	mov.u32 	%r154, %r16;
	mov.u32 	%r155, %r20;
	mov.u32 	%r156, %r170;
	mov.u32 	%r173, %r16;
	mov.u32 	%r172, %r20;
	mov.u32 	%r171, %r170;
	mov.u32 	%r170, %r157;
$L__BB1_15:
	mad.lo.s32 	%r107, %r18, 362437, %r175;
	mad.lo.s32 	%r175, %r17, -362437, %r107;
	sub.s32 	%r108, %r17, %r18;
	setp.gt.u32 	%p11, %r108, -4;
	@%p11 bra 	$L__BB1_26;
	sub.s32 	%r164, %r151, %r18;
	add.s32 	%r163, %r152, 1449748;
	mul.wide.u32 	%rd57, %r151, 4;
	add.s64 	%rd58, %rd1, %rd57;
	add.s64 	%rd76, %rd58, 8;
	add.s64 	%rd59, %rd2, %rd57;
	add.s64 	%rd75, %rd59, 8;
	mov.u32 	%r170, %r157;
	mov.u32 	%r169, %r174;
$L__BB1_17:
	mov.u32 	%r174, %r170;
	shr.u32 	%r109, %r169, 2;
	xor.b32  	%r110, %r109, %r169;
	shl.b32 	%r111, %r174, 4;
	shl.b32 	%r112, %r110, 1;
	xor.b32  	%r113, %r111, %r112;
	xor.b32  	%r114, %r113, %r174;
	xor.b32  	%r173, %r114, %r110;
	add.s32 	%r115, %r163, %r173;
	add.s32 	%r116, %r115, -1087311;
	cvt.rn.f32.u32 	%f16, %r116;
	fma.rn.f32 	%f17, %f16, 0f2F800000, 0f2F000000;
	ld.global.f32 	%f18, [%rd75+-8];
	setp.geu.f32 	%p12, %f17, %f18;
	@%p12 bra 	$L__BB1_19;
	{ // callseq 6, 0
	.param .b64 param0;
	st.param.b64 	[param0], 24;
	.param .b64 retval0;
	call.uni (retval0), 
	malloc, 
	(
	param0
	);
	ld.param.b64 	%rd60, [retval0];
	} // callseq 6
	ld.global.u32 	%r117, [%rd76+-8];
	st.u32 	[%rd60], %r117;
	st.u64 	[%rd78+16], %rd60;
	st.u64 	[%rd60+8], %rd78;
	ld.u64 	%rd78, [%rd78+16];
$L__BB1_19:
	shr.u32 	%r118, %r154, 2;
	xor.b32  	%r119, %r118, %r154;
	shl.b32 	%r120, %r173, 4;
	shl.b32 	%r121, %r119, 1;
	xor.b32  	%r122, %r120, %r121;
	xor.b32  	%r123, %r122, %r173;
	xor.b32  	%r172, %r123, %r119;
	add.s32 	%r124, %r163, %r172;
	add.s32 	%r125, %r124, -724874;
	cvt.rn.f32.u32 	%f19, %r125;
	fma.rn.f32 	%f20, %f19, 0f2F800000, 0f2F000000;
	ld.global.f32 	%f21, [%rd75+-4];
	setp.geu.f32 	%p13, %f20, %f21;
	@%p13 bra 	$L__BB1_21;
	{ // callseq 7, 0
	.param .b64 param0;
	st.param.b64 	[param0], 24;
	.param .b64 retval0;
	call.uni (retval0), 
	malloc, 
	(
	param0
	);
	ld.param.b64 	%rd62, [retval0];
	} // callseq 7
	ld.global.u32 	%r126, [%rd76+-4];
	st.u32 	[%rd62], %r126;
	st.u64 	[%rd78+16], %rd62;
	st.u64 	[%rd62+8], %rd78;
	ld.u64 	%rd78, [%rd78+16];
$L__BB1_21:
	shr.u32 	%r127, %r155, 2;
	xor.b32  	%r128, %r127, %r155;
	shl.b32 	%r129, %r172, 4;
	shl.b32 	%r130, %r128, 1;
	xor.b32  	%r131, %r129, %r130;
	xor.b32  	%r132, %r131, %r172;
	xor.b32  	%r171, %r132, %r128;
	add.s32 	%r133, %r163, %r171;
	add.s32 	%r134, %r133, -362437;
	cvt.rn.f32.u32 	%f22, %r134;
	fma.rn.f32 	%f23, %f22, 0f2F800000, 0f2F000000;
	ld.global.f32 	%f24, [%rd75];
	setp.geu.f32 	%p14, %f23, %f24;
	@%p14 bra 	$L__BB1_23;
	{ // callseq 8, 0
	.param .b64 param0;
	st.param.b64 	[param0], 24;
	.param .b64 retval0;
	call.uni (retval0), 
	malloc, 
	(
	param0
	);
	ld.param.b64 	%rd64, [retval0];
	} // callseq 8
	ld.global.u32 	%r135, [%rd76];
	st.u32 	[%rd64], %r135;
	st.u64 	[%rd78+16], %rd64;
	st.u64 	[%rd64+8], %rd78;
	ld.u64 	%rd78, [%rd78+16];
$L__BB1_23:
	shr.u32 	%r136, %r156, 2;
	xor.b32  	%r137, %r136, %r156;
	shl.b32 	%r138, %r171, 4;
	shl.b32 	%r139, %r137, 1;
	xor.b32  	%r140, %r138, %r139;
	xor.b32  	%r141, %r140, %r171;
	xor.b32  	%r170, %r141, %r137;
	add.s32 	%r142, %r163, %r170;
	cvt.rn.f32.u32 	%f25, %r142;
	fma.rn.f32 	%f26, %f25, 0f2F800000, 0f2F000000;
	ld.global.f32 	%f27, [%rd75+4];
	setp.geu.f32 	%p15, %f26, %f27;
	@%p15 bra 	$L__BB1_25;
	{ // callseq 9, 0
	.param .b64 param0;
	st.param.b64 	[param0], 24;
	.param .b64 retval0;
	call.uni (retval0), 
	malloc, 
	(
	param0
	);
	ld.param.b64 	%rd66, [retval0];
	} // callseq 9
	ld.global.u32 	%r143, [%rd76+4];
	st.u32 	[%rd66], %r143;
	st.u64 	[%rd78+16], %rd66;
	st.u64 	[%rd66+8], %rd78;
	ld.u64 	%rd78, [%rd78+16];
$L__BB1_25:
	add.s32 	%r164, %r164, 4;
	add.s32 	%r163, %r163, 1449748;
	add.s64 	%rd76, %rd76, 16;
	add.s64 	%rd75, %rd75, 16;
	setp.ne.s32 	%p16, %r164, 0;
	mov.u32 	%r154, %r173;
	mov.u32 	%r155, %r172;
	mov.u32 	%r156, %r171;
	mov.u32 	%r169, %r174;
	@%p16 bra 	$L__BB1_17;
$L__BB1_26:
	ld.u32 	%r144, [%rd78];
	setp.ne.s32 	%p17, %r144, -1;
	@%p17 bra 	$L__BB1_3;
$L__BB1_27:
	{ // callseq 10, 0
	.param .b64 param0;
	st.param.b64 	[param0], %rd44;
	call.uni 
	free, 
	(
	param0
	);
	} // callseq 10
$L__BB1_28:
	ret;

}


// ===== COMPILED SASS (sm_100) =====

	.target	sm_100

	.elftype	@"ET_EXEC"


//--------------------- .note.nv.tkinfo           --------------------------
	.section	.note.nv.tkinfo,"",@"SHT_NOTE"
	.sectionflags	@"SHF_NOTE_NV_TKINFO"
	.tkinfo
        /*0018*/ 	.word	0x00000002
        /*0030*/ 	.string	""
        /*0030*/ 	.string	"ptxas"
        /*0030*/ 	.string	"Cuda compilation tools, release 13.0, V13.0.88"
        /*0030*/ 	.string	"Build cuda_13.0.r13.0/compiler.36424714_0"
        /*0030*/ 	.string	"-arch sm_100 -m 64 "



//--------------------- .note.nv.cuinfo           --------------------------
	.section	.note.nv.cuinfo,"",@"SHT_NOTE"
	.sectionflags	@"SHF_NOTE_NV_CUINFO"
        /*0018*/ 	.short	0x0002
        /*001a*/ 	.short	0x0064
        /*001c*/ 	.short	0x0082
	.zero		2


//--------------------- .nv.info                  --------------------------
	.section	.nv.info,"",@"SHT_CUDA_INFO"
	.align	4


	//----- nvinfo : EIATTR_REGCOUNT
	.align		4
        /*0000*/ 	.byte	0x04, 0x2f
        /*0002*/ 	.short	(.L_10 - .L_9)
	.align		4
.L_9:
        /*0004*/ 	.word	index@(init_rng)
        /*0008*/ 	.word	0x00000020


	//----- nvinfo : EIATTR_FRAME_SIZE
	.align		4
.L_10:
        /*000c*/ 	.byte	0x04, 0x11
        /*000e*/ 	.short	(.L_12 - .L_11)
	.align		4
.L_11:
        /*0010*/ 	.word	index@(init_rng)
        /*0014*/ 	.word	0x00000000


	//----- nvinfo : EIATTR_REGCOUNT
	.align		4
.L_12:
        /*0018*/ 	.byte	0x04, 0x2f
        /*001a*/ 	.short	(.L_14 - .L_13)
	.align		4
.L_13:
        /*001c*/ 	.word	index@(generate_rr_sets)
        /*0020*/ 	.word	0x00000032


	//----- nvinfo : EIATTR_FRAME_SIZE
	.align		4
.L_14:
        /*0024*/ 	.byte	0x04, 0x11
        /*0026*/ 	.short	(.L_16 - .L_15)
	.align		4
.L_15:
        /*0028*/ 	.word	index@(generate_rr_sets)
        /*002c*/ 	.word	0x00000000


	//----- nvinfo : EIATTR_MIN_STACK_SIZE
	.align		4
.L_16:
        /*0030*/ 	.byte	0x04, 0x12
        /*0032*/ 	.short	(.L_18 - .L_17)
	.align		4
.L_17:
        /*0034*/ 	.word	index@(generate_rr_sets)
        /*0038*/ 	.word	0x00000000


	//----- nvinfo : EIATTR_MIN_STACK_SIZE
	.align		4
.L_18:
        /*003c*/ 	.byte	0x04, 0x12
        /*003e*/ 	.short	(.L_20 - .L_19)
	.align		4
.L_19:
        /*0040*/ 	.word	index@(init_rng)
        /*0044*/ 	.word	0x00000000
.L_20:


//--------------------- .nv.compat                --------------------------
	.section	.nv.compat,"",@"SHT_CUDA_COMPAT_INFO"
	.align	4
        /*0000*/ 	.byte	0x02, 0x09, 0x00, 0x00, 0x02, 0x02, 0x01, 0x00, 0x02, 0x05, 0x05, 0x00, 0x03, 0x07, 0x01, 0x01
        /*0010*/ 	.byte	0x02, 0x03, 0x00, 0x00, 0x02, 0x06, 0x01, 0x00, 0x04, 0x0b, 0x08, 0x00, 0x09, 0x00, 0x00, 0x00
        /*0020*/ 	.byte	0x00, 0x00, 0x00, 0x00


//--------------------- .nv.info.generate_rr_sets --------------------------
	.section	.nv.info.generate_rr_sets,"",@"SHT_CUDA_INFO"
	.sectionflags	@""
	.align	4


	//----- nvinfo : EIATTR_CUDA_API_VERSION
	.align		4
        /*0000*/ 	.byte	0x04, 0x37
        /*0002*/ 	.short	(.L_22 - .L_21)
.L_21:
        /*0004*/ 	.word	0x00000082


	//----- nvinfo : EIATTR_KPARAM_INFO
	.align		4
.L_22:
        /*0008*/ 	.byte	0x04, 0x17
        /*000a*/ 	.short	(.L_24 - .L_23)
.L_23:
        /*000c*/ 	.word	0x00000000
        /*0010*/ 	.short	0x0007
        /*0012*/ 	.short	0x0030
        /*0014*/ 	.byte	0x00, 0xf5, 0x21, 0x00


	//----- nvinfo : EIATTR_KPARAM_INFO
	.align		4
.L_24:
        /*0018*/ 	.byte	0x04, 0x17
        /*001a*/ 	.short	(.L_26 - .L_25)
.L_25:
        /*001c*/ 	.word	0x00000000
        /*0020*/ 	.short	0x0006
        /*0022*/ 	.short	0x0028
        /*0024*/ 	.byte	0x00, 0xf0, 0x11, 0x00


	//----- nvinfo : EIATTR_KPARAM_INFO
	.align		4
.L_26:
        /*0028*/ 	.byte	0x04, 0x17
        /*002a*/ 	.short	(.L_28 - .L_27)
.L_27:
        /*002c*/ 	.word	0x00000000
        /*0030*/ 	.short	0x0005
        /*0032*/ 	.short	0x0024
        /*0034*/ 	.byte	0x00, 0xf0, 0x11, 0x00


	//----- nvinfo : EIATTR_KPARAM_INFO
	.align		4
.L_28:
        /*0038*/ 	.byte	0x04, 0x17
        /*003a*/ 	.short	(.L_30 - .L_29)
.L_29:
        /*003c*/ 	.word	0x00000000
        /*0040*/ 	.short	0x0004
        /*0042*/ 	.short	0x0020
        /*0044*/ 	.byte	0x00, 0xf0, 0x11, 0x00


	//----- nvinfo : EIATTR_KPARAM_INFO
	.align		4
.L_30:
        /*0048*/ 	.byte	0x04, 0x17
        /*004a*/ 	.short	(.L_32 - .L_31)
.L_31:
        /*004c*/ 	.word	0x00000000
        /*0050*/ 	.short	0x0003
        /*0052*/ 	.short	0x0018
        /*0054*/ 	.byte	0x00, 0xf5, 0x21, 0x00


	//----- nvinfo : EIATTR_KPARAM_INFO
	.align		4
.L_32:
        /*0058*/ 	.byte	0x04, 0x17
        /*005a*/ 	.short	(.L_34 - .L_33)
.L_33:
        /*005c*/ 	.word	0x00000000
        /*0060*/ 	.short	0x0002
        /*0062*/ 	.short	0x0010
        /*0064*/ 	.byte	0x00, 0xf5, 0x21, 0x00


	//----- nvinfo : EIATTR_KPARAM_INFO
	.align		4
.L_34:
        /*0068*/ 	.byte	0x04, 0x17
        /*006a*/ 	.short	(.L_36 - .L_35)
.L_35:
        /*006c*/ 	.word	0x00000000
        /*0070*/ 	.short	0x0001
        /*0072*/ 	.short	0x0008
        /*0074*/ 	.byte	0x00, 0xf5, 0x21, 0x00


	//----- nvinfo : EIATTR_KPARAM_INFO
	.align		4
.L_36:
        /*0078*/ 	.byte	0x04, 0x17
        /*007a*/ 	.short	(.L_38 - .L_37)
.L_37:
        /*007c*/ 	.word	0x00000000
        /*0080*/ 	.short	0x0000
        /*0082*/ 	.short	0x0000
        /*0084*/ 	.byte	0x00, 0xf5, 0x21, 0x00


	//----- nvinfo : EIATTR_SPARSE_MMA_MASK
	.align		4
.L_38:
        /*0088*/ 	.byte	0x03, 0x50
        /*008a*/ 	.short	0x0000


	//----- nvinfo : EIATTR_MAXREG_COUNT
	.align		4
        /*008c*/ 	.byte	0x03, 0x1b
        /*008e*/ 	.short	0x00ff


	//----- nvinfo : EIATTR_EXTERNS
	.align		4
        /*0090*/ 	.byte	0x04, 0x0f
        /*0092*/ 	.short	(.L_40 - .L_39)


	//   ....[0]....
	.align		4
.L_39:
        /*0094*/ 	.word	index@(free)


	//   ....[1]....
	.align		4
        /*0098*/ 	.word	index@(malloc)


	//----- nvinfo : EIATTR_MERCURY_ISA_VERSION
	.align		4
.L_40:
        /*009c*/ 	.byte	0x03, 0x5f
        /*009e*/ 	.short	0x0101


	//----- nvinfo : EIATTR_VRC_CTA_INIT_COUNT
	.align		4
        /*00a0*/ 	.byte	0x02, 0x4a
	.zero		1
	.zero		1


	//----- nvinfo : EIATTR_SYSCALL_OFFSETS
	.align		4
        /*00a4*/ 	.byte	0x04, 0x46
        /*00a6*/ 	.short	(.L_42 - .L_41)


	//   ....[0]....
.L_41:
        /*00a8*/ 	.word	0x00000240


	//   ....[1]....
        /*00ac*/ 	.word	0x000002c0


	//   ....[2]....
        /*00b0*/ 	.word	0x00000430


	//   ....[3]....
        /*00b4*/ 	.word	0x000007f0


	//   ....[4]....
        /*00b8*/ 	.word	0x00000a60


	//   ....[5]....
        /*00bc*/ 	.word	0x00000cc0


	//   ....[6]....
        /*00c0*/ 	.word	0x00001010


	//   ....[7]....
        /*00c4*/ 	.word	0x000011b0


	//   ....[8]....
        /*00c8*/ 	.word	0x00001350


	//   ....[9]....
        /*00cc*/ 	.word	0x000014f0


	//   ....[10]....
        /*00d0*/ 	.word	0x000016b0


	//----- nvinfo : EIATTR_EXIT_INSTR_OFFSETS
	.align		4
.L_42:
        /*00d4*/ 	.byte	0x04, 0x1c
        /*00d6*/ 	.short	(.L_44 - .L_43)


	//   ....[0]....
.L_43:
        /*00d8*/ 	.word	0x00000070


	//   ....[1]....
        /*00dc*/ 	.word	0x000016c0


	//----- nvinfo : EIATTR_CRS_STACK_SIZE
	.align		4
.L_44:
        /*00e0*/ 	.byte	0x04, 0x1e
        /*00e2*/ 	.short	(.L_46 - .L_45)
.L_45:
        /*00e4*/ 	.word	0x00000000


	//----- nvinfo : EIATTR_CBANK_PARAM_SIZE
	.align		4
.L_46:
        /*00e8*/ 	.byte	0x03, 0x19
        /*00ea*/ 	.short	0x0038


	//----- nvinfo : EIATTR_PARAM_CBANK
	.align		4
        /*00ec*/ 	.byte	0x04, 0x0a
        /*00ee*/ 	.short	(.L_48 - .L_47)
	.align		4
.L_47:
        /*00f0*/ 	.word	index@(.nv.constant0.generate_rr_sets)
        /*00f4*/ 	.short	0x0380
        /*00f6*/ 	.short	0x0038


	//----- nvinfo : EIATTR_SW_WAR
	.align		4
.L_48:
        /*00f8*/ 	.byte	0x04, 0x36
        /*00fa*/ 	.short	(.L_50 - .L_49)
.L_49:
        /*00fc*/ 	.word	0x00000008
.L_50:


//--------------------- .nv.info.init_rng         --------------------------
	.section	.nv.info.init_rng,"",@"SHT_CUDA_INFO"
	.sectionflags	@""
	.align	4


	//----- nvinfo : EIATTR_CUDA_API_VERSION
	.align		4
        /*0000*/ 	.byte	0x04, 0x37
        /*0002*/ 	.short	(.L_52 - .L_51)
.L_51:
        /*0004*/ 	.word	0x00000082


	//----- nvinfo : EIATTR_KPARAM_INFO
	.align		4
.L_52:
        /*0008*/ 	.byte	0x04, 0x17
        /*000a*/ 	.short	(.L_54 - .L_53)
.L_53:
        /*000c*/ 	.word	0x00000000
        /*0010*/ 	.short	0x0003
        /*0012*/ 	.short	0x0018
        /*0014*/ 	.byte	0x00, 0xf0, 0x21, 0x00


	//----- nvinfo : EIATTR_KPARAM_INFO
	.align		4
.L_54:
        /*0018*/ 	.byte	0x04, 0x17
        /*001a*/ 	.short	(.L_56 - .L_55)
.L_55:
        /*001c*/ 	.word	0x00000000
        /*0020*/ 	.short	0x0002
        /*0022*/ 	.short	0x0010
        /*0024*/ 	.byte	0x00, 0xf0, 0x21, 0x00


	//----- nvinfo : EIATTR_KPARAM_INFO
	.align		4
.L_56:
        /*0028*/ 	.byte	0x04, 0x17
        /*002a*/ 	.short	(.L_58 - .L_57)
.L_57:
        /*002c*/ 	.word	0x00000000
        /*0030*/ 	.short	0x0001
        /*0032*/ 	.short	0x0008
        /*0034*/ 	.byte	0x00, 0xf5, 0x21, 0x00


	//----- nvinfo : EIATTR_KPARAM_INFO
	.align		4
.L_58:
        /*0038*/ 	.byte	0x04, 0x17
        /*003a*/ 	.short	(.L_60 - .L_59)
.L_59:
        /*003c*/ 	.word	0x00000000
        /*0040*/ 	.short	0x0000
        /*0042*/ 	.short	0x0000
        /*0044*/ 	.byte	0x00, 0xf0, 0x11, 0x00


	//----- nvinfo : EIATTR_SPARSE_MMA_MASK
	.align		4
.L_60:
        /*0048*/ 	.byte	0x03, 0x50
        /*004a*/ 	.short	0x0000


	//----- nvinfo : EIATTR_MAXREG_COUNT
	.align		4
        /*004c*/ 	.byte	0x03, 0x1b
        /*004e*/ 	.short	0x00ff


	//----- nvinfo : EIATTR_MERCURY_ISA_VERSION
	.align		4
        /*0050*/ 	.byte	0x03, 0x5f
        /*0052*/ 	.short	0x0101


	//----- nvinfo : EIATTR_VRC_CTA_INIT_COUNT
	.align		4
        /*0054*/ 	.byte	0x02, 0x4a
	.zero		1
	.zero		1


	//----- nvinfo : EIATTR_EXIT_INSTR_OFFSETS
	.align		4
        /*0058*/ 	.byte	0x04, 0x1c
        /*005a*/ 	.short	(.L_62 - .L_61)


	//   ....[0]....
.L_61:
        /*005c*/ 	.word	0x00000070


	//   ....[1]....
        /*0060*/ 	.word	0x00001ce0


	//----- nvinfo : EIATTR_CRS_STACK_SIZE
	.align		4
.L_62:
        /*0064*/ 	.byte	0x04, 0x1e
        /*0066*/ 	.short	(.L_64 - .L_63)
.L_63:
        /*0068*/ 	.word	0x00000000


	//----- nvinfo : EIATTR_CBANK_PARAM_SIZE
	.align		4
.L_64:
        /*006c*/ 	.byte	0x03, 0x19
        /*006e*/ 	.short	0x0020


	//----- nvinfo : EIATTR_PARAM_CBANK
	.align		4
        /*0070*/ 	.byte	0x04, 0x0a
        /*0072*/ 	.short	(.L_66 - .L_65)
	.align		4
.L_65:
        /*0074*/ 	.word	index@(.nv.constant0.init_rng)
        /*0078*/ 	.short	0x0380
        /*007a*/ 	.short	0x0020


	//----- nvinfo : EIATTR_SW_WAR
	.align		4
.L_66:
        /*007c*/ 	.byte	0x04, 0x36
        /*007e*/ 	.short	(.L_68 - .L_67)
.L_67:
        /*0080*/ 	.word	0x00000008
.L_68:


//--------------------- .nv.callgraph             --------------------------
	.section	.nv.callgraph,"",@"SHT_CUDA_CALLGRAPH"
	.align	4
	.sectionentsize	8
	.align		4
        /*0000*/ 	.word	0x00000000
	.align		4
        /*0004*/ 	.word	0xffffffff
	.align		4
        /*0008*/ 	.word	index@(generate_rr_sets)
	.align		4
        /*000c*/ 	.word	index@(free)
	.align		4
        /*0010*/ 	.word	index@(generate_rr_sets)
	.align		4
        /*0014*/ 	.word	index@(malloc)
	.align		4
        /*0018*/ 	.word	0x00000000
	.align		4
        /*001c*/ 	.word	0xfffffffe
	.align		4
        /*0020*/ 	.word	0x00000000
	.align		4
        /*0024*/ 	.word	0xfffffffd
	.align		4
        /*0028*/ 	.word	0x00000000
	.align		4
        /*002c*/ 	.word	0xfffffffc


//--------------------- .nv.constant4             --------------------------
	.section	.nv.constant4,"a",@progbits
	.align	8
	.align		8
.nv.constant4:
        /*0000*/ 	.dword	free
	.align		8
        /*0008*/ 	.dword	malloc
	.align		8
        /*0010*/ 	.dword	precalc_xorwow_matrix
	.align		8
        /*0018*/ 	.dword	precalc_xorwow_offset_matrix
	.align		8
        /*0020*/ 	.dword	mrg32k3aM1
	.align		8
        /*0028*/ 	.dword	mrg32k3aM2
	.align		8
        /*0030*/ 	.dword	mrg32k3aM1SubSeq
	.align		8
        /*0038*/ 	.dword	mrg32k3aM2SubSeq
	.align		8
        /*0040*/ 	.dword	mrg32k3aM1Seq
	.align		8
        /*0048*/ 	.dword	mrg32k3aM2Seq


//--------------------- .nv.constant3             --------------------------
	.section	.nv.constant3,"a",@progbits
	.align	8
.nv.constant3:
	.type		__cr_lgamma_table,@object
	.size		__cr_lgamma_table,(.L_8 - __cr_lgamma_table)
__cr_lgamma_table:
        /*0000*/ 	.byte	0x00, 0x00, 0x00, 0x00, 0x00, 0x00, 0x00, 0x00, 0x00, 0x00, 0x00, 0x00, 0x00, 0x00, 0x00, 0x00
        /*0010*/ 	.byte	0xef, 0x39, 0xfa, 0xfe, 0x42, 0x2e, 0xe6, 0x3f, 0x02, 0x20, 0x2a, 0xfa, 0x0b, 0xab, 0xfc, 0x3f
        /*0020*/ 	.byte	0xf9, 0x2c, 0x92, 0x7c, 0xa7, 0x6c, 0x09, 0x40, 0xc9, 0x79, 0x44, 0x3c, 0x64, 0x26, 0x13, 0x40
        /*0030*/ 	.byte	0xca, 0x01, 0xcf, 0x3a, 0x27, 0x51, 0x1a, 0x40, 0x30, 0xcc, 0x2d, 0xf3, 0xe1, 0x0c, 0x21, 0x40
        /*0040*/ 	.byte	0x0d, 0xb7, 0xfc, 0x82, 0x8e, 0x35, 0x25, 0x40
.L_8:


//--------------------- .text.generate_rr_sets    --------------------------
	.section	.text.generate_rr_sets,"ax",@progbits
	.align	128
        .global         generate_rr_sets
        .type           generate_rr_sets,@function
        .size           generate_rr_sets,(.L_x_49 - generate_rr_sets)
        .other          generate_rr_sets,@"STO_CUDA_ENTRY STV_DEFAULT"
generate_rr_sets:
.text.generate_rr_sets:
[----:B------:R-:W0:Y:S01]  /*0000*/  LDC R1, c[0x0][0x37c] ;  /* 0x0000df00ff017b82 */ /* 0x000e220000000800 */
[----:B------:R-:W1:Y:S01]  /*0010*/  S2R R23, SR_CTAID.X ;  /* 0x0000000000177919 */ /* 0x000e620000002500 */
[----:B------:R-:W1:Y:S01]  /*0020*/  LDCU UR4, c[0x0][0x360] ;  /* 0x00006c00ff0477ac */ /* 0x000e620008000800 */
[----:B------:R-:W1:Y:S01]  /*0030*/  S2R R0, SR_TID.X ;  /* 0x0000000000007919 */ /* 0x000e620000002100 */
[----:B------:R-:W2:Y:S01]  /*0040*/  LDCU UR5, c[0x0][0x3a8] ;  /* 0x00007500ff0577ac */ /* 0x000ea20008000800 */
[----:B-1----:R-:W-:-:S05]  /*0050*/  IMAD R23, R23, UR4, R0 ;  /* 0x0000000417177c24 */ /* 0x002fca000f8e0200 */
[----:B--2---:R-:W-:-:S13]  /*0060*/  ISETP.GE.U32.AND P0, PT, R23, UR5, PT ;  /* 0x0000000517007c0c */ /* 0x004fda000bf06070 */
[----:B0-----:R-:W-:Y:S05]  /*0070*/  @P0 EXIT ;  /* 0x000000000000094d */ /* 0x001fea0003800000 */
[----:B------:R-:W0:Y:S01]  /*0080*/  LDC.64 R2, c[0x0][0x3b0] ;  /* 0x0000ec00ff027b82 */ /* 0x000e220000000a00 */
[----:B------:R-:W1:Y:S01]  /*0090*/  LDCU.64 UR36, c[0x0][0x358] ;  /* 0x00006b00ff2477ac */ /* 0x000e620008000a00 */
[----:B------:R-:W2:Y:S01]  /*00a0*/  LDCU UR4, c[0x0][0x3a0] ;  /* 0x00007400ff0477ac */ /* 0x000ea20008000800 */
[----:B0-----:R-:W-:-:S05]  /*00b0*/  IMAD.WIDE.U32 R2, R23, 0x30, R2 ;  /* 0x0000003017027825 */ /* 0x001fca00078e0002 */
[----:B-1----:R-:W3:Y:S04]  /*00c0*/  LDG.E.64 R4, desc[UR36][R2.64] ;  /* 0x0000002402047981 */ /* 0x002ee8000c1e1b00 */
[----:B------:R-:W4:Y:S04]  /*00d0*/  LDG.E.64 R26, desc[UR36][R2.64+0x10] ;  /* 0x00001024021a7981 */ /* 0x000f28000c1e1b00 */
[----:B------:R0:W5:Y:S01]  /*00e0*/  LDG.E.64 R24, desc[UR36][R2.64+0x8] ;  /* 0x0000082402187981 */ /* 0x000162000c1e1b00 */
[----:B------:R-:W-:Y:S02]  /*00f0*/  MOV R16, 0x8 ;  /* 0x0000000800107802 */ /* 0x000fe40000000f00 */
[----:B---3--:R-:W-:Y:S01]  /*0100*/  SHF.R.U32.HI R0, RZ, 0x2, R5 ;  /* 0x00000002ff007819 */ /* 0x008fe20000011605 */
[----:B------:R-:W-:-:S02]  /*0110*/  VIADD R19, R4, 0x587c5 ;  /* 0x000587c504137836 */ /* 0x000fc40000000000 */
[----:B------:R-:W-:Y:S01]  /*0120*/  IMAD.MOV.U32 R4, RZ, RZ, 0x18 ;  /* 0x00000018ff047424 */ /* 0x000fe200078e00ff */
[----:B------:R-:W-:Y:S01]  /*0130*/  LOP3.LUT R0, R0, R5, RZ, 0x3c, !PT ;  /* 0x0000000500007212 */ /* 0x000fe200078e3cff */
[----:B----4-:R-:W-:-:S04]  /*0140*/  IMAD.SHL.U32 R6, R27, 0x10, RZ ;  /* 0x000000101b067824 */ /* 0x010fc800078e00ff */
[----:B------:R-:W-:-:S05]  /*0150*/  IMAD.SHL.U32 R5, R0, 0x2, RZ ;  /* 0x0000000200057824 */ /* 0x000fca00078e00ff */
[----:B------:R-:W-:Y:S02]  /*0160*/  LOP3.LUT R5, R27, R6, R5, 0x96, !PT ;  /* 0x000000061b057212 */ /* 0x000fe400078e9605 */
[----:B------:R1:W3:Y:S02]  /*0170*/  LDC.64 R6, c[0x4][R16] ;  /* 0x0100000010067b82 */ /* 0x0002e40000000a00 */
[----:B------:R-:W-:Y:S01]  /*0180*/  LOP3.LUT R22, R5, R0, RZ, 0x3c, !PT ;  /* 0x0000000005167212 */ /* 0x000fe200078e3cff */
[----:B------:R-:W-:-:S04]  /*0190*/  HFMA2 R5, -RZ, RZ, 0.1171875, 0 ;  /* 0x2f800000ff057431 */ /* 0x000fc800000001ff */
[----:B------:R-:W-:-:S05]  /*01a0*/  IMAD.IADD R0, R22, 0x1, R19 ;  /* 0x0000000116007824 */ /* 0x000fca00078e0213 */
[----:B0-----:R-:W-:Y:S02]  /*01b0*/  I2FP.F32.U32 R2, R0 ;  /* 0x0000000000027245 */ /* 0x001fe40000201000 */
[----:B--2---:R-:W-:-:S03]  /*01c0*/  I2FP.F32.S32 R0, UR4 ;  /* 0x0000000400007c45 */ /* 0x004fc60008201400 */
[----:B------:R-:W-:Y:S01]  /*01d0*/  FFMA R3, R2, R5, 1.1641532182693481445e-10 ;  /* 0x2f00000002037423 */ /* 0x000fe20000000005 */
[----:B------:R-:W-:-:S03]  /*01e0*/  IMAD.MOV.U32 R5, RZ, RZ, RZ ;  /* 0x000000ffff057224 */ /* 0x000fc600078e00ff */
[----:B------:R-:W-:-:S06]  /*01f0*/  FMUL R0, R0, R3 ;  /* 0x0000000300007220 */ /* 0x000fcc0000400000 */
[----:B------:R-:W0:Y:S02]  /*0200*/  FRND.CEIL R0, R0 ;  /* 0x0000000000007307 */ /* 0x000e240000209000 */
[----:B0-----:R-:W-:-:S06]  /*0210*/  FADD R2, R0, -1 ;  /* 0xbf80000000027421 */ /* 0x001fcc0000000000 */
[----:B---3--:R1:W0:Y:S02]  /*0220*/  F2I.TRUNC.NTZ R17, R2 ;  /* 0x0000000200117305 */ /* 0x008224000020f100 */
[----:B------:R-:W-:-:S07]  /*0230*/  LEPC R20, `(.L_x_0) ;  /* 0x000000001014794e */ /* 0x000fce0000000000 */
[----:B01---5:R-:W-:Y:S05]  /*0240*/  CALL.ABS.NOINC R6 ;  /* 0x0000000006007343 */ /* 0x023fea0003c00000 */
.L_x_0:
[----:B------:R-:W-:Y:S01]  /*0250*/  IMAD.MOV.U32 R46, RZ, RZ, R4 ;  /* 0x000000ffff2e7224 */ /* 0x000fe200078e0004 */
[----:B------:R0:W1:Y:S01]  /*0260*/  LDC.64 R2, c[0x4][R16] ;  /* 0x0100000010027b82 */ /* 0x0000620000000a00 */
[----:B------:R-:W-:Y:S02]  /*0270*/  IMAD.MOV.U32 R47, RZ, RZ, R5 ;  /* 0x000000ffff2f7224 */ /* 0x000fe400078e0005 */
[----:B------:R-:W-:Y:S02]  /*0280*/  HFMA2 R4, -RZ, RZ, 0, 1.430511474609375e-06 ;  /* 0x00000018ff047431 */ /* 0x000fe400000001ff */
[----:B------:R-:W-:Y:S01]  /*0290*/  IMAD.MOV.U32 R5, RZ, RZ, RZ ;  /* 0x000000ffff057224 */ /* 0x000fe200078e00ff */
[----:B------:R0:W-:Y:S06]  /*02a0*/  ST.E desc[UR36][R46.64], R17 ;  /* 0x000000112e007985 */ /* 0x0001ec000c101924 */
[----:B------:R-:W-:-:S07]  /*02b0*/  LEPC R20, `(.L_x_1) ;  /* 0x000000001014794e */ /* 0x000fce0000000000 */
[----:B01----:R-:W-:Y:S05]  /*02c0*/  CALL.ABS.NOINC R2 ;  /* 0x0000000002007343 */ /* 0x003fea0003c00000 */
.L_x_1:
[----:B------:R-:W-:Y:S02]  /*02d0*/  IMAD.MOV.U32 R3, RZ, RZ, -0x1 ;  /* 0xffffffffff037424 */ /* 0x000fe400078e00ff */
[----:B------:R-:W-:Y:S02]  /*02e0*/  IMAD.MOV.U32 R38, RZ, RZ, R4 ;  /* 0x000000ffff267224 */ /* 0x000fe400078e0004 */
[----:B------:R-:W-:-:S05]  /*02f0*/  IMAD.MOV.U32 R39, RZ, RZ, R5 ;  /* 0x000000ffff277224 */ /* 0x000fca00078e0005 */
[----:B------:R0:W-:Y:S04]  /*0300*/  ST.E desc[UR36][R38.64], R3 ;  /* 0x0000000326007985 */ /* 0x0001e8000c101924 */
[----:B------:R0:W-:Y:S04]  /*0310*/  ST.E.64 desc[UR36][R38.64+0x10], R46 ;  /* 0x0000102e26007985 */ /* 0x0001e8000c101b24 */
[----:B------:R-:W2:Y:S01]  /*0320*/  LD.E R28, desc[UR36][R46.64] ;  /* 0x000000242e1c7980 */ /* 0x000ea2000c101900 */
[----:B------:R-:W-:Y:S03]  /*0330*/  BSSY.RECONVERGENT B9, `(.L_x_2) ;  /* 0x0000132000097945 */ /* 0x000fe60003800200 */
[----:B------:R0:W-:Y:S01]  /*0340*/  ST.E.64 desc[UR36][R46.64+0x8], R38 ;  /* 0x000008262e007985 */ /* 0x0001e2000c101b24 */
[----:B--2---:R-:W-:-:S13]  /*0350*/  ISETP.NE.AND P0, PT, R28, -0x1, PT ;  /* 0xffffffff1c00780c */ /* 0x004fda0003f05270 */
[----:B0-----:R-:W-:Y:S05]  /*0360*/  @!P0 BRA `(.L_x_3) ;  /* 0x0000001000b88947 */ /* 0x001fea0003800000 */
.L_x_31:
[----:B------:R-:W-:Y:S01]  /*0370*/  MOV R40, R46 ;  /* 0x0000002e00287202 */ /* 0x000fe20000000f00 */
[----:B------:R-:W-:-:S06]  /*0380*/  IMAD.MOV.U32 R41, RZ, RZ, R47 ;  /* 0x000000ffff297224 */ /* 0x000fcc00078e002f */
[----:B------:R-:W5:Y:S01]  /*0390*/  LD.E.64 R40, desc[UR36][R40.64+0x8] ;  /* 0x0000082428287980 */ /* 0x000f62000c101b00 */
[----:B------:R-:W-:Y:S01]  /*03a0*/  MOV R6, 0x0 ;  /* 0x0000000000067802 */ /* 0x000fe20000000f00 */
[----:B------:R-:W-:Y:S01]  /*03b0*/  IMAD.MOV.U32 R4, RZ, RZ, R46 ;  /* 0x000000ffff047224 */ /* 0x000fe200078e002e */
[----:B------:R-:W-:Y:S01]  /*03c0*/  MOV R18, R22 ;  /* 0x0000001600127202 */ /* 0x000fe20000000f00 */
[----:B------:R-:W-:Y:S02]  /*03d0*/  IMAD.MOV.U32 R5, RZ, RZ, R47 ;  /* 0x000000ffff057224 */ /* 0x000fe400078e002f */
[----:B------:R-:W-:Y:S01]  /*03e0*/  IMAD.MOV.U32 R17, RZ, RZ, R27 ;  /* 0x000000ffff117224 */ /* 0x000fe200078e001b */
[----:B------:R-:W0:Y:S01]  /*03f0*/  LDC.64 R6, c[0x4][R6] ;  /* 0x0100000006067b82 */ /* 0x000e220000000a00 */
[----:B------:R-:W-:Y:S02]  /*0400*/  IMAD.MOV.U32 R16, RZ, RZ, R26 ;  /* 0x000000ffff107224 */ /* 0x000fe400078e001a */
[----:B------:R-:W-:-:S07]  /*0410*/  IMAD.MOV.U32 R2, RZ, RZ, R25 ;  /* 0x000000ffff027224 */ /* 0x000fce00078e0019 */
[----:B------:R-:W-:-:S07]  /*0420*/  LEPC R20, `(.L_x_4) ;  /* 0x000000001014794e */ /* 0x000fce0000000000 */
[----:B0----5:R-:W-:Y:S05]  /*0430*/  CALL.ABS.NOINC R6 ;  /* 0x0000000006007343 */ /* 0x021fea0003c00000 */
.L_x_4:
[----:B------:R-:W0:Y:S01]  /*0440*/  LDCU UR6, c[0x0][0x3a0] ;  /* 0x00007400ff0677ac */ /* 0x000e220008000800 */
[----:B------:R-:W1:Y:S01]  /*0450*/  LDCU.64 UR4, c[0x0][0x398] ;  /* 0x00007300ff0477ac */ /* 0x000e620008000a00 */
[----:B0-----:R-:W-:-:S05]  /*0460*/  IMAD R4, R23, UR6, R28 ;  /* 0x0000000617047c24 */ /* 0x001fca000f8e021c */
[----:B-1----:R-:W-:-:S04]  /*0470*/  IADD3 R4, P0, PT, R4, UR4, RZ ;  /* 0x0000000404047c10 */ /* 0x002fc8000ff1e0ff */
[----:B------:R-:W-:-:S05]  /*0480*/  IADD3.X R5, PT, PT, RZ, UR5, RZ, P0, !PT ;  /* 0x00000005ff057c10 */ /* 0x000fca00087fe4ff */
[----:B------:R-:W2:Y:S01]  /*0490*/  LDG.E.U8 R0, desc[UR36][R4.64] ;  /* 0x0000002404007981 */ /* 0x000ea2000c1e1100 */
[----:B------:R-:W-:Y:S01]  /*04a0*/  BSSY.RECONVERGENT B8, `(.L_x_5) ;  /* 0x0000117000087945 */ /* 0x000fe20003800200 */
[----:B------:R-:W-:Y:S02]  /*04b0*/  IMAD.MOV.U32 R46, RZ, RZ, R40 ;  /* 0x000000ffff2e7224 */ /* 0x000fe400078e0028 */
[----:B------:R-:W-:Y:S01]  /*04c0*/  IMAD.MOV.U32 R47, RZ, RZ, R41 ;  /* 0x000000ffff2f7224 */ /* 0x000fe200078e0029 */
[----:B--2---:R-:W-:-:S13]  /*04d0*/  ISETP.NE.AND P0, PT, R0, RZ, PT ;  /* 0x000000ff0000720c */ /* 0x004fda0003f05270 */
[----:B------:R-:W-:Y:S05]  /*04e0*/  @P0 BRA `(.L_x_6) ;  /* 0x0000001000480947 */ /* 0x000fea0003800000 */
[----:B------:R-:W0:Y:S01]  /*04f0*/  LDC.64 R6, c[0x0][0x388] ;  /* 0x0000e200ff067b82 */ /* 0x000e220000000a00 */
[----:B------:R-:W-:-:S05]  /*0500*/  IMAD.MOV.U32 R0, RZ, RZ, 0x1 ;  /* 0x00000001ff007424 */ /* 0x000fca00078e00ff */
[----:B------:R1:W-:Y:S01]  /*0510*/  STG.E.U8 desc[UR36][R4.64], R0 ;  /* 0x0000000004007986 */ /* 0x0003e2000c101124 */
[----:B0-----:R-:W-:-:S05]  /*0520*/  IMAD.WIDE R6, R28, 0x4, R6 ;  /* 0x000000041c067825 */ /* 0x001fca00078e0206 */
[----:B------:R-:W2:Y:S04]  /*0530*/  LDG.E R29, desc[UR36][R6.64] ;  /* 0x00000024061d7981 */ /* 0x000ea8000c1e1900 */
[----:B------:R-:W2:Y:S01]  /*0540*/  LDG.E R30, desc[UR36][R6.64+0x4] ;  /* 0x00000424061e7981 */ /* 0x000ea2000c1e1900 */
[----:B------:R-:W-:Y:S01]  /*0550*/  MOV R46, R40 ;  /* 0x00000028002e7202 */ /* 0x000fe20000000f00 */
[----:B------:R-:W-:Y:S01]  /*0560*/  IMAD.MOV.U32 R47, RZ, RZ, R41 ;  /* 0x000000ffff2f7224 */ /* 0x000fe200078e0029 */
[----:B--2---:R-:W-:-:S13]  /*0570*/  ISETP.GE.U32.AND P0, PT, R29, R30, PT ;  /* 0x0000001e1d00720c */ /* 0x004fda0003f06070 */
[----:B-1----:R-:W-:Y:S05]  /*0580*/  @P0 BRA `(.L_x_6) ;  /* 0x0000001000200947 */ /* 0x002fea0003800000 */
[--C-:B------:R-:W-:Y:S01]  /*0590*/  IMAD.IADD R28, R30, 0x1, -R29.reuse ;  /* 0x000000011e1c7824 */ /* 0x100fe200078e0a1d */
[----:B------:R-:W-:Y:S01]  /*05a0*/  BSSY.RECONVERGENT B7, `(.L_x_7) ;  /* 0x0000082000077945 */ /* 0x000fe20003800200 */
[----:B------:R-:W-:Y:S01]  /*05b0*/  IMAD.MOV.U32 R3, RZ, RZ, R29 ;  /* 0x000000ffff037224 */ /* 0x000fe200078e001d */
[----:B------:R-:W-:Y:S01]  /*05c0*/  MOV R37, R19 ;  /* 0x0000001300257202 */ /* 0x000fe20000000f00 */
[----:B------:R-:W-:Y:S01]  /*05d0*/  IMAD.MOV.U32 R31, RZ, RZ, R25 ;  /* 0x000000ffff1f7224 */ /* 0x000fe200078e0019 */
[----:B------:R-:W-:Y:S01]  /*05e0*/  LOP3.LUT P0, R28, R28, 0x3, RZ, 0xc0, !PT ;  /* 0x000000031c1c7812 */ /* 0x000fe2000780c0ff */
[----:B------:R-:W-:Y:S01]  /*05f0*/  IMAD.MOV.U32 R32, RZ, RZ, R26 ;  /* 0x000000ffff207224 */ /* 0x000fe200078e001a */
[----:B------:R-:W-:Y:S01]  /*0600*/  MOV R34, R22 ;  /* 0x0000001600227202 */ /* 0x000fe20000000f00 */
[----:B------:R-:W-:Y:S02]  /*0610*/  IMAD.MOV.U32 R33, RZ, RZ, R27 ;  /* 0x000000ffff217224 */ /* 0x000fe400078e001b */
[----:B------:R-:W-:-:S02]  /*0620*/  IMAD.MOV.U32 R46, RZ, RZ, R40 ;  /* 0x000000ffff2e7224 */ /* 0x000fc400078e0028 */
[----:B------:R-:W-:-:S06]  /*0630*/  IMAD.MOV.U32 R47, RZ, RZ, R41 ;  /* 0x000000ffff2f7224 */ /* 0x000fcc00078e0029 */
[----:B------:R-:W-:Y:S05]  /*0640*/  @!P0 BRA `(.L_x_8) ;  /* 0x0000000400dc8947 */ /* 0x000fea0003800000 */
[----:B------:R-:W0:Y:S01]  /*0650*/  LDC.64 R44, c[0x0][0x380] ;  /* 0x0000e000ff2c7b82 */ /* 0x000e220000000a00 */
[----:B------:R-:W-:Y:S01]  /*0660*/  SHF.R.U32.HI R3, RZ, 0x2, R24 ;  /* 0x00000002ff037819 */ /* 0x000fe20000011618 */
[----:B------:R-:W-:Y:S02]  /*0670*/  IMAD.SHL.U32 R5, R22, 0x10, RZ ;  /* 0x0000001016057824 */ /* 0x000fe400078e00ff */
[----:B------:R-:W-:-:S04]  /*0680*/  VIADD R37, R19, 0x587c5 ;  /* 0x000587c513257836 */ /* 0x000fc80000000000 */
[----:B------:R-:W1:Y:S01]  /*0690*/  LDC.64 R42, c[0x0][0x390] ;  /* 0x0000e400ff2a7b82 */ /* 0x000e620000000a00 */
[----:B0-----:R-:W-:-:S05]  /*06a0*/  IMAD.WIDE.U32 R44, R29, 0x4, R44 ;  /* 0x000000041d2c7825 */ /* 0x001fca00078e002c */
[----:B------:R-:W2:Y:S01]  /*06b0*/  LDG.E R7, desc[UR36][R44.64] ;  /* 0x000000242c077981 */ /* 0x000ea2000c1e1900 */
[----:B------:R-:W-:Y:S01]  /*06c0*/  LOP3.LUT R3, R3, R24, RZ, 0x3c, !PT ;  /* 0x0000001803037212 */ /* 0x000fe200078e3cff */
[----:B------:R-:W-:Y:S01]  /*06d0*/  BSSY.RECONVERGENT B6, `(.L_x_9) ;  /* 0x0000018000067945 */ /* 0x000fe20003800200 */
[----:B-1----:R-:W-:Y:S01]  /*06e0*/  IMAD.WIDE.U32 R42, R29, 0x4, R42 ;  /* 0x000000041d2a7825 */ /* 0x002fe200078e002a */
[----:B------:R-:W-:Y:S02]  /*06f0*/  MOV R46, R40 ;  /* 0x00000028002e7202 */ /* 0x000fe40000000f00 */
[----:B------:R-:W-:Y:S01]  /*0700*/  SHF.L.U32 R0, R3, 0x1, RZ ;  /* 0x0000000103007819 */ /* 0x000fe200000006ff */
[----:B------:R-:W-:-:S03]  /*0710*/  IMAD.MOV.U32 R47, RZ, RZ, R41 ;  /* 0x000000ffff2f7224 */ /* 0x000fc600078e0029 */
[----:B------:R-:W-:-:S04]  /*0720*/  LOP3.LUT R0, R22, R5, R0, 0x96, !PT ;  /* 0x0000000516007212 */ /* 0x000fc800078e9600 */
[----:B------:R-:W-:Y:S01]  /*0730*/  LOP3.LUT R35, R0, R3, RZ, 0x3c, !PT ;  /* 0x0000000300237212 */ /* 0x000fe200078e3cff */
[----:B------:R-:W-:-:S04]  /*0740*/  IMAD.MOV.U32 R3, RZ, RZ, 0x2f800000 ;  /* 0x2f800000ff037424 */ /* 0x000fc800078e00ff */
[----:B------:R-:W-:-:S05]  /*0750*/  IMAD.IADD R0, R35, 0x1, R37 ;  /* 0x0000000123007824 */ /* 0x000fca00078e0225 */
[----:B------:R-:W-:-:S05]  /*0760*/  I2FP.F32.U32 R0, R0 ;  /* 0x0000000000007245 */ /* 0x000fca0000201000 */
[----:B------:R-:W-:-:S05]  /*0770*/  FFMA R0, R0, R3, 1.1641532182693481445e-10 ;  /* 0x2f00000000007423 */ /* 0x000fca0000000003 */
[----:B--2---:R-:W-:-:S13]  /*0780*/  FSETP.GEU.AND P0, PT, R0, R7, PT ;  /* 0x000000070000720b */ /* 0x004fda0003f0e000 */
[----:B------:R-:W-:Y:S05]  /*0790*/  @P0 BRA `(.L_x_10) ;  /* 0x00000000002c0947 */ /* 0x000fea0003800000 */
[----:B------:R-:W-:Y:S01]  /*07a0*/  MOV R6, 0x8 ;  /* 0x0000000800067802 */ /* 0x000fe20000000f00 */
[----:B------:R-:W-:Y:S02]  /*07b0*/  IMAD.MOV.U32 R4, RZ, RZ, 0x18 ;  /* 0x00000018ff047424 */ /* 0x000fe400078e00ff */
[----:B------:R-:W-:-:S03]  /*07c0*/  IMAD.MOV.U32 R5, RZ, RZ, RZ ;  /* 0x000000ffff057224 */ /* 0x000fc600078e00ff */
[----:B------:R-:W0:Y:S04]  /*07d0*/  LDC.64 R6, c[0x4][R6] ;  /* 0x0100000006067b82 */ /* 0x000e280000000a00 */
[----:B------:R-:W-:-:S07]  /*07e0*/  LEPC R20, `(.L_x_11) ;  /* 0x000000001014794e */ /* 0x000fce0000000000 */
[----:B0-----:R-:W-:Y:S05]  /*07f0*/  CALL.ABS.NOINC R6 ;  /* 0x0000000006007343 */ /* 0x001fea0003c00000 */
.L_x_11:
[----:B------:R-:W2:Y:S04]  /*0800*/  LDG.E R3, desc[UR36][R42.64] ;  /* 0x000000242a037981 */ /* 0x000ea8000c1e1900 */
[----:B--2---:R0:W-:Y:S04]  /*0810*/  ST.E desc[UR36][R4.64], R3 ;  /* 0x0000000304007985 */ /* 0x0041e8000c101924 */
[----:B------:R0:W-:Y:S04]  /*0820*/  ST.E.64 desc[UR36][R40.64+0x10], R4 ;  /* 0x0000100428007985 */ /* 0x0001e8000c101b24 */
[----:B------:R0:W-:Y:S04]  /*0830*/  ST.E.64 desc[UR36][R4.64+0x8], R40 ;  /* 0x0000082804007985 */ /* 0x0001e8000c101b24 */
[----:B------:R0:W5:Y:S02]  /*0840*/  LD.E.64 R46, desc[UR36][R40.64+0x10] ;  /* 0x00001024282e7980 */ /* 0x000164000c101b00 */
.L_x_10:
[----:B------:R-:W-:Y:S05]  /*0850*/  BSYNC.RECONVERGENT B6 ;  /* 0x0000000000067941 */ /* 0x000fea0003800200 */
.L_x_9:
[----:B------:R-:W-:Y:S01]  /*0860*/  ISETP.NE.AND P0, PT, R28, 0x1, PT ;  /* 0x000000011c00780c */ /* 0x000fe20003f05270 */
[----:B------:R-:W-:Y:S01]  /*0870*/  IMAD.MOV.U32 R24, RZ, RZ, R25 ;  /* 0x000000ffff187224 */ /* 0x000fe200078e0019 */
[----:B------:R-:W-:Y:S01]  /*0880*/  MOV R31, R26 ;  /* 0x0000001a001f7202 */ /* 0x000fe20000000f00 */
[----:B------:R-:W-:Y:S01]  /*0890*/  IMAD.MOV.U32 R25, RZ, RZ, R26 ;  /* 0x000000ffff197224 */ /* 0x000fe200078e001a */
[----:B------:R-:W-:Y:S01]  /*08a0*/  MOV R26, R27 ;  /* 0x0000001b001a7202 */ /* 0x000fe20000000f00 */
[----:B------:R-:W-:Y:S01]  /*08b0*/  IMAD.MOV.U32 R32, RZ, RZ, R27 ;  /* 0x000000ffff207224 */ /* 0x000fe200078e001b */
[----:B------:R-:W-:Y:S01]  /*08c0*/  MOV R34, R35 ;  /* 0x0000002300227202 */ /* 0x000fe20000000f00 */
[--C-:B------:R-:W-:Y:S02]  /*08d0*/  IMAD.MOV.U32 R33, RZ, RZ, R22.reuse ;  /* 0x000000ffff217224 */ /* 0x100fe400078e0016 */
[----:B------:R-:W-:Y:S02]  /*08e0*/  IMAD.MOV.U32 R27, RZ, RZ, R22 ;  /* 0x000000ffff1b7224 */ /* 0x000fe400078e0016 */
[----:B0-----:R-:W-:-:S02]  /*08f0*/  VIADD R3, R29, 0x1 ;  /* 0x000000011d037836 */ /* 0x001fc40000000000 */
[----:B------:R-:W-:Y:S01]  /*0900*/  IMAD.MOV.U32 R22, RZ, RZ, R35 ;  /* 0x000000ffff167224 */ /* 0x000fe200078e0023 */
[----:B------:R-:W-:Y:S06]  /*0910*/  @!P0 BRA `(.L_x_8) ;  /* 0x0000000400288947 */ /* 0x000fec0003800000 */
[----:B------:R-:W2:Y:S01]  /*0920*/  LDG.E R5, desc[UR36][R44.64+0x4] ;  /* 0x000004242c057981 */ /* 0x000ea2000c1e1900 */
[----:B------:R-:W-:Y:S01]  /*0930*/  SHF.R.U32.HI R3, RZ, 0x2, R2 ;  /* 0x00000002ff037819 */ /* 0x000fe20000011602 */
[----:B------:R-:W-:Y:S01]  /*0940*/  IMAD.SHL.U32 R0, R35, 0x10, RZ ;  /* 0x0000001023007824 */ /* 0x000fe200078e00ff */
[----:B------:R-:W-:Y:S01]  /*0950*/  IADD3 R37, PT, PT, R19, 0xb0f8a, RZ ;  /* 0x000b0f8a13257810 */ /* 0x000fe20007ffe0ff */
[----:B------:R-:W-:Y:S01]  /*0960*/  BSSY.RECONVERGENT B6, `(.L_x_12) ;  /* 0x0000016000067945 */ /* 0x000fe20003800200 */
[----:B------:R-:W-:-:S05]  /*0970*/  LOP3.LUT R3, R3, R2, RZ, 0x3c, !PT ;  /* 0x0000000203037212 */ /* 0x000fca00078e3cff */
[----:B------:R-:W-:-:S05]  /*0980*/  IMAD.SHL.U32 R2, R3, 0x2, RZ ;  /* 0x0000000203027824 */ /* 0x000fca00078e00ff */
        /* <DEDUP_REMOVED lines=9> */
[----:B------:R-:W-:Y:S02]  /*0a20*/  HFMA2 R5, -RZ, RZ, 0, 0 ;  /* 0x00000000ff057431 */ /* 0x000fe400000001ff */
[----:B------:R-:W-:-:S03]  /*0a30*/  IMAD.MOV.U32 R4, RZ, RZ, 0x18 ;  /* 0x00000018ff047424 */ /* 0x000fc600078e00ff */
[----:B------:R-:W0:Y:S04]  /*0a40*/  LDC.64 R2, c[0x4][R2] ;  /* 0x0100000002027b82 */ /* 0x000e280000000a00 */
[----:B------:R-:W-:-:S07]  /*0a50*/  LEPC R20, `(.L_x_14) ;  /* 0x000000001014794e */ /* 0x000fce0000000000 */
[----:B0----5:R-:W-:Y:S05]  /*0a60*/  CALL.ABS.NOINC R2 ;  /* 0x0000000002007343 */ /* 0x021fea0003c00000 */
.L_x_14:
[----:B------:R-:W2:Y:S04]  /*0a70*/  LDG.E R3, desc[UR36][R42.64+0x4] ;  /* 0x000004242a037981 */ /* 0x000ea8000c1e1900 */
[----:B--2---:R-:W-:Y:S04]  /*0a80*/  ST.E desc[UR36][R4.64], R3 ;  /* 0x0000000304007985 */ /* 0x004fe8000c101924 */
[----:B------:R-:W-:Y:S04]  /*0a90*/  ST.E.64 desc[UR36][R46.64+0x10], R4 ;  /* 0x000010042e007985 */ /* 0x000fe8000c101b24 */
[----:B------:R0:W-:Y:S04]  /*0aa0*/  ST.E.64 desc[UR36][R4.64+0x8], R46 ;  /* 0x0000082e04007985 */ /* 0x0001e8000c101b24 */
[----:B0-----:R-:W5:Y:S02]  /*0ab0*/  LD.E.64 R46, desc[UR36][R46.64+0x10] ;  /* 0x000010242e2e7980 */ /* 0x001f64000c101b00 */
.L_x_13:
[----:B------:R-:W-:Y:S05]  /*0ac0*/  BSYNC.RECONVERGENT B6 ;  /* 0x0000000000067941 */ /* 0x000fea0003800200 */
.L_x_12:
[----:B------:R-:W-:Y:S01]  /*0ad0*/  ISETP.NE.AND P0, PT, R28, 0x2, PT ;  /* 0x000000021c00780c */ /* 0x000fe20003f05270 */
[----:B------:R-:W-:Y:S01]  /*0ae0*/  VIADD R3, R29, 0x2 ;  /* 0x000000021d037836 */ /* 0x000fe20000000000 */
[----:B------:R-:W-:Y:S01]  /*0af0*/  MOV R33, R35 ;  /* 0x0000002300217202 */ /* 0x000fe20000000f00 */
[--C-:B------:R-:W-:Y:S01]  /*0b00*/  IMAD.MOV.U32 R31, RZ, RZ, R17.reuse ;  /* 0x000000ffff1f7224 */ /* 0x100fe200078e0011 */
[----:B------:R-:W-:Y:S01]  /*0b10*/  MOV R26, R18 ;  /* 0x00000012001a7202 */ /* 0x000fe20000000f00 */
[----:B------:R-:W-:Y:S02]  /*0b20*/  IMAD.MOV.U32 R32, RZ, RZ, R18 ;  /* 0x000000ffff207224 */ /* 0x000fe400078e0012 */
[----:B------:R-:W-:Y:S02]  /*0b30*/  IMAD.MOV.U32 R34, RZ, RZ, R22 ;  /* 0x000000ffff227224 */ /* 0x000fe400078e0016 */
[----:B------:R-:W-:Y:S02]  /*0b40*/  IMAD.MOV.U32 R24, RZ, RZ, R16 ;  /* 0x000000ffff187224 */ /* 0x000fe400078e0010 */
[----:B------:R-:W-:-:S02]  /*0b50*/  IMAD.MOV.U32 R25, RZ, RZ, R17 ;  /* 0x000000ffff197224 */ /* 0x000fc400078e0011 */
        /* <DEDUP_REMOVED lines=23> */
.L_x_17:
[----:B------:R-:W2:Y:S04]  /*0cd0*/  LDG.E R43, desc[UR36][R42.64+0x8] ;  /* 0x000008242a2b7981 */ /* 0x000ea8000c1e1900 */
[----:B--2---:R-:W-:Y:S04]  /*0ce0*/  ST.E desc[UR36][R4.64], R43 ;  /* 0x0000002b04007985 */ /* 0x004fe8000c101924 */
[----:B------:R-:W-:Y:S04]  /*0cf0*/  ST.E.64 desc[UR36][R46.64+0x10], R4 ;  /* 0x000010042e007985 */ /* 0x000fe8000c101b24 */
[----:B------:R0:W-:Y:S04]  /*0d00*/  ST.E.64 desc[UR36][R4.64+0x8], R46 ;  /* 0x0000082e04007985 */ /* 0x0001e8000c101b24 */
[----:B0-----:R-:W5:Y:S02]  /*0d10*/  LD.E.64 R46, desc[UR36][R46.64+0x10] ;  /* 0x000010242e2e7980 */ /* 0x001f64000c101b00 */
.L_x_16:
[----:B------:R-:W-:Y:S05]  /*0d20*/  BSYNC.RECONVERGENT B6 ;  /* 0x0000000000067941 */ /* 0x000fea0003800200 */
.L_x_15:
[----:B------:R-:W-:Y:S01]  /*0d30*/  IMAD.MOV.U32 R33, RZ, RZ, R22 ;  /* 0x000000ffff217224 */ /* 0x000fe200078e0016 */
[----:B------:R-:W-:Y:S01]  /*0d40*/  MOV R27, R22 ;  /* 0x00000016001b7202 */ /* 0x000fe20000000f00 */
[--C-:B------:R-:W-:Y:S01]  /*0d50*/  IMAD.MOV.U32 R31, RZ, RZ, R18.reuse ;  /* 0x000000ffff1f7224 */ /* 0x100fe200078e0012 */
[----:B------:R-:W-:Y:S01]  /*0d60*/  IADD3 R3, PT, PT, R29, 0x3, RZ ;  /* 0x000000031d037810 */ /* 0x000fe20007ffe0ff */
[----:B------:R-:W-:Y:S02]  /*0d70*/  IMAD.MOV.U32 R32, RZ, RZ, R35 ;  /* 0x000000ffff207224 */ /* 0x000fe400078e0023 */
[----:B------:R-:W-:Y:S02]  /*0d80*/  IMAD.MOV.U32 R24, RZ, RZ, R17 ;  /* 0x000000ffff187224 */ /* 0x000fe400078e0011 */
[----:B------:R-:W-:Y:S02]  /*0d90*/  IMAD.MOV.U32 R25, RZ, RZ, R18 ;  /* 0x000000ffff197224 */ /* 0x000fe400078e0012 */
[----:B------:R-:W-:-:S02]  /*0da0*/  IMAD.MOV.U32 R26, RZ, RZ, R35 ;  /* 0x000000ffff1a7224 */ /* 0x000fc400078e0023 */
[----:B------:R-:W-:-:S07]  /*0db0*/  IMAD.MOV.U32 R22, RZ, RZ, R34 ;  /* 0x000000ffff167224 */ /* 0x000fce00078e0022 */
.L_x_8:
[----:B------:R-:W-:Y:S05]  /*0dc0*/  BSYNC.RECONVERGENT B7 ;  /* 0x0000000000077941 */ /* 0x000fea0003800200 */
.L_x_7:
[----:B------:R-:W-:-:S05]  /*0dd0*/  IMAD.IADD R0, R29, 0x1, -R30 ;  /* 0x000000011d007824 */ /* 0x000fca00078e0a1e */
[----:B------:R-:W-:Y:S01]  /*0de0*/  ISETP.GT.U32.AND P0, PT, R0, -0x4, PT ;  /* 0xfffffffc0000780c */ /* 0x000fe20003f04070 */
[----:B------:R-:W-:-:S04]  /*0df0*/  IMAD R0, R30, 0x587c5, R19 ;  /* 0x000587c51e007824 */ /* 0x000fc800078e0213 */
[----:B------:R-:W-:-:S08]  /*0e00*/  IMAD R19, R29, -0x587c5, R0 ;  /* 0xfffa783b1d137824 */ /* 0x000fd000078e0200 */
[----:B------:R-:W-:Y:S05]  /*0e10*/  @P0 BRA `(.L_x_6) ;  /* 0x0000000400fc0947 */ /* 0x000fea0003800000 */
[----:B------:R-:W0:Y:S01]  /*0e20*/  LDC.64 R6, c[0x0][0x380] ;  /* 0x0000e000ff067b82 */ /* 0x000e220000000a00 */
[----:B------:R-:W-:Y:S02]  /*0e30*/  IMAD.IADD R30, R3, 0x1, -R30 ;  /* 0x00000001031e7824 */ /* 0x000fe400078e0a1e */
[----:B------:R-:W-:Y:S02]  /*0e40*/  VIADD R2, R37, 0x161f14 ;  /* 0x00161f1425027836 */ /* 0x000fe40000000000 */
[----:B------:R-:W-:-:S03]  /*0e50*/  IMAD.MOV.U32 R22, RZ, RZ, R34 ;  /* 0x000000ffff167224 */ /* 0x000fc600078e0022 */
[----:B------:R-:W1:Y:S01]  /*0e60*/  LDC.64 R4, c[0x0][0x390] ;  /* 0x0000e400ff047b82 */ /* 0x000e620000000a00 */
[----:B0-----:R-:W-:-:S03]  /*0e70*/  IMAD.WIDE.U32 R6, R3, 0x4, R6 ;  /* 0x0000000403067825 */ /* 0x001fc600078e0006 */
[----:B------:R-:W-:Y:S01]  /*0e80*/  IADD3 R16, P1, PT, R6, 0x8, RZ ;  /* 0x0000000806107810 */ /* 0x000fe20007f3e0ff */
[----:B-1----:R-:W-:-:S04]  /*0e90*/  IMAD.WIDE.U32 R4, R3, 0x4, R4 ;  /* 0x0000000403047825 */ /* 0x002fc800078e0004 */
[----:B------:R-:W-:Y:S01]  /*0ea0*/  IMAD.X R17, RZ, RZ, R7, P1 ;  /* 0x000000ffff117224 */ /* 0x000fe200008e0607 */
[----:B------:R-:W-:-:S04]  /*0eb0*/  IADD3 R28, P0, PT, R4, 0x8, RZ ;  /* 0x00000008041c7810 */ /* 0x000fc80007f1e0ff */
[----:B------:R-:W-:-:S09]  /*0ec0*/  IADD3.X R29, PT, PT, RZ, R5, RZ, P0, !PT ;  /* 0x00000005ff1d7210 */ /* 0x000fd200007fe4ff */
.L_x_30:
[----:B------:R-:W2:Y:S01]  /*0ed0*/  LDG.E R7, desc[UR36][R16.64+-0x8] ;  /* 0xfffff82410077981 */ /* 0x000ea2000c1e1900 */
[----:B------:R-:W-:Y:S01]  /*0ee0*/  SHF.R.U32.HI R3, RZ, 0x2, R24 ;  /* 0x00000002ff037819 */ /* 0x000fe20000011618 */
[----:B------:R-:W-:Y:S01]  /*0ef0*/  BSSY.RECONVERGENT B6, `(.L_x_18) ;  /* 0x0000018000067945 */ /* 0x000fe20003800200 */
[----:B------:R-:W-:Y:S02]  /*0f00*/  SHF.L.U32 R5, R22, 0x4, RZ ;  /* 0x0000000416057819 */ /* 0x000fe400000006ff */
[----:B------:R-:W-:Y:S01]  /*0f10*/  LOP3.LUT R3, R3, R24, RZ, 0x3c, !PT ;  /* 0x0000001803037212 */ /* 0x000fe200078e3cff */
[----:B------:R-:W-:-:S04]  /*0f20*/  IMAD.MOV.U32 R24, RZ, RZ, R22 ;  /* 0x000000ffff187224 */ /* 0x000fc800078e0016 */
[----:B------:R-:W-:-:S05]  /*0f30*/  IMAD.SHL.U32 R0, R3, 0x2, RZ ;  /* 0x0000000203007824 */ /* 0x000fca00078e00ff */
[----:B------:R-:W-:-:S04]  /*0f40*/  LOP3.LUT R0, R22, R5, R0, 0x96, !PT ;  /* 0x0000000516007212 */ /* 0x000fc800078e9600 */
[----:B------:R-:W-:Y:S01]  /*0f50*/  LOP3.LUT R25, R0, R3, RZ, 0x3c, !PT ;  /* 0x0000000300197212 */ /* 0x000fe200078e3cff */
[----:B------:R-:W-:-:S03]  /*0f60*/  IMAD.MOV.U32 R3, RZ, RZ, 0x2f800000 ;  /* 0x2f800000ff037424 */ /* 0x000fc600078e00ff */
[----:B------:R-:W-:-:S04]  /*0f70*/  IADD3 R0, PT, PT, R2, -0x10974f, R25 ;  /* 0xffef68b102007810 */ /* 0x000fc80007ffe019 */
[----:B------:R-:W-:-:S05]  /*0f80*/  I2FP.F32.U32 R0, R0 ;  /* 0x0000000000007245 */ /* 0x000fca0000201000 */
[----:B------:R-:W-:-:S05]  /*0f90*/  FFMA R0, R0, R3, 1.1641532182693481445e-10 ;  /* 0x2f00000000007423 */ /* 0x000fca0000000003 */
[----:B--2---:R-:W-:-:S13]  /*0fa0*/  FSETP.GEU.AND P0, PT, R0, R7, PT ;  /* 0x000000070000720b */ /* 0x004fda0003f0e000 */
[----:B------:R-:W-:Y:S05]  /*0fb0*/  @P0 BRA `(.L_x_19) ;  /* 0x00000000002c0947 */ /* 0x000fea0003800000 */
[----:B------:R-:W-:Y:S01]  /*0fc0*/  MOV R0, 0x8 ;  /* 0x0000000800007802 */ /* 0x000fe20000000f00 */
[----:B------:R-:W-:Y:S02]  /*0fd0*/  HFMA2 R4, -RZ, RZ, 0, 1.430511474609375e-06 ;  /* 0x00000018ff047431 */ /* 0x000fe400000001ff */
[----:B------:R-:W-:Y:S01]  /*0fe0*/  IMAD.MOV.U32 R5, RZ, RZ, RZ ;  /* 0x000000ffff057224 */ /* 0x000fe200078e00ff */
[----:B------:R0:W1:Y:S06]  /*0ff0*/  LDC.64 R6, c[0x4][R0] ;  /* 0x0100000000067b82 */ /* 0x00006c0000000a00 */
[----:B------:R-:W-:-:S07]  /*1000*/  LEPC R20, `(.L_x_20) ;  /* 0x000000001014794e */ /* 0x000fce0000000000 */
[----:B01---5:R-:W-:Y:S05]  /*1010*/  CALL.ABS.NOINC R6 ;  /* 0x0000000006007343 */ /* 0x023fea0003c00000 */
.L_x_20:
[----:B------:R-:W2:Y:S04]  /*1020*/  LDG.E R3, desc[UR36][R28.64+-0x8] ;  /* 0xfffff8241c037981 */ /* 0x000ea8000c1e1900 */
[----:B--2---:R-:W-:Y:S04]  /*1030*/  ST.E desc[UR36][R4.64], R3 ;  /* 0x0000000304007985 */ /* 0x004fe8000c101924 */
[----:B------:R-:W-:Y:S04]  /*1040*/  ST.E.64 desc[UR36][R46.64+0x10], R4 ;  /* 0x000010042e007985 */ /* 0x000fe8000c101b24 */
[----:B------:R0:W-:Y:S04]  /*1050*/  ST.E.64 desc[UR36][R4.64+0x8], R46 ;  /* 0x0000082e04007985 */ /* 0x0001e8000c101b24 */
[----:B0-----:R-:W5:Y:S02]  /*1060*/  LD.E.64 R46, desc[UR36][R46.64+0x10] ;  /* 0x000010242e2e7980 */ /* 0x001f64000c101b00 */
.L_x_19:
[----:B------:R-:W-:Y:S05]  /*1070*/  BSYNC.RECONVERGENT B6 ;  /* 0x0000000000067941 */ /* 0x000fea0003800200 */
.L_x_18:
[----:B------:R-:W2:Y:S01]  /*1080*/  LDG.E R5, desc[UR36][R16.64+-0x4] ;  /* 0xfffffc2410057981 */ /* 0x000ea2000c1e1900 */
[----:B------:R-:W-:Y:S01]  /*1090*/  SHF.R.U32.HI R0, RZ, 0x2, R31 ;  /* 0x00000002ff007819 */ /* 0x000fe2000001161f */
[----:B------:R-:W-:Y:S01]  /*10a0*/  IMAD.SHL.U32 R4, R25, 0x10, RZ ;  /* 0x0000001019047824 */ /* 0x000fe200078e00ff */
[----:B------:R-:W-:Y:S02]  /*10b0*/  BSSY.RECONVERGENT B6, `(.L_x_21) ;  /* 0x0000016000067945 */ /* 0x000fe40003800200 */
[----:B------:R-:W-:-:S05]  /*10c0*/  LOP3.LUT R0, R0, R31, RZ, 0x3c, !PT ;  /* 0x0000001f00007212 */ /* 0x000fca00078e3cff */
[----:B------:R-:W-:-:S05]  /*10d0*/  IMAD.SHL.U32 R3, R0, 0x2, RZ ;  /* 0x0000000200037824 */ /* 0x000fca00078e00ff */
[----:B------:R-:W-:-:S04]  /*10e0*/  LOP3.LUT R3, R25, R4, R3, 0x96, !PT ;  /* 0x0000000419037212 */ /* 0x000fc800078e9603 */
[----:B------:R-:W-:Y:S02]  /*10f0*/  LOP3.LUT R26, R3, R0, RZ, 0x3c, !PT ;  /* 0x00000000031a7212 */ /* 0x000fe400078e3cff */
[----:B------:R-:W-:Y:S02]  /*1100*/  MOV R3, 0x2f800000 ;  /* 0x2f80000000037802 */ /* 0x000fe40000000f00 */
[----:B------:R-:W-:-:S04]  /*1110*/  IADD3 R0, PT, PT, R2, -0xb0f8a, R26 ;  /* 0xfff4f07602007810 */ /* 0x000fc80007ffe01a */
[----:B------:R-:W-:-:S05]  /*1120*/  I2FP.F32.U32 R0, R0 ;  /* 0x0000000000007245 */ /* 0x000fca0000201000 */
[----:B------:R-:W-:-:S05]  /*1130*/  FFMA R0, R0, R3, 1.1641532182693481445e-10 ;  /* 0x2f00000000007423 */ /* 0x000fca0000000003 */
[----:B--2---:R-:W-:-:S13]  /*1140*/  FSETP.GEU.AND P0, PT, R0, R5, PT ;  /* 0x000000050000720b */ /* 0x004fda0003f0e000 */
[----:B------:R-:W-:Y:S05]  /*1150*/  @P0 BRA `(.L_x_22) ;  /* 0x00000000002c0947 */ /* 0x000fea0003800000 */
[----:B------:R-:W-:Y:S01]  /*1160*/  MOV R0, 0x8 ;  /* 0x0000000800007802 */ /* 0x000fe20000000f00 */
[----:B------:R-:W-:Y:S02]  /*1170*/  IMAD.MOV.U32 R4, RZ, RZ, 0x18 ;  /* 0x00000018ff047424 */ /* 0x000fe400078e00ff */
[----:B------:R-:W-:Y:S01]  /*1180*/  IMAD.MOV.U32 R5, RZ, RZ, RZ ;  /* 0x000000ffff057224 */ /* 0x000fe200078e00ff */
[----:B------:R0:W1:Y:S06]  /*1190*/  LDC.64 R6, c[0x4][R0] ;  /* 0x0100000000067b82 */ /* 0x00006c0000000a00 */
[----:B------:R-:W-:-:S07]  /*11a0*/  LEPC R20, `(.L_x_23) ;  /* 0x000000001014794e */ /* 0x000fce0000000000 */
[----:B01---5:R-:W-:Y:S05]  /*11b0*/  CALL.ABS.NOINC R6 ;  /* 0x0000000006007343 */ /* 0x023fea0003c00000 */
.L_x_23:
[----:B------:R-:W2:Y:S04]  /*11c0*/  LDG.E R3, desc[UR36][R28.64+-0x4] ;  /* 0xfffffc241c037981 */ /* 0x000ea8000c1e1900 */
[----:B--2---:R-:W-:Y:S04]  /*11d0*/  ST.E desc[UR36][R4.64], R3 ;  /* 0x0000000304007985 */ /* 0x004fe8000c101924 */
[----:B------:R-:W-:Y:S04]  /*11e0*/  ST.E.64 desc[UR36][R46.64+0x10], R4 ;  /* 0x000010042e007985 */ /* 0x000fe8000c101b24 */
[----:B------:R0:W-:Y:S04]  /*11f0*/  ST.E.64 desc[UR36][R4.64+0x8], R46 ;  /* 0x0000082e04007985 */ /* 0x0001e8000c101b24 */
[----:B0-----:R-:W5:Y:S02]  /*1200*/  LD.E.64 R46, desc[UR36][R46.64+0x10] ;  /* 0x000010242e2e7980 */ /* 0x001f64000c101b00 */
.L_x_22:
[----:B------:R-:W-:Y:S05]  /*1210*/  BSYNC.RECONVERGENT B6 ;  /* 0x0000000000067941 */ /* 0x000fea0003800200 */
.L_x_21:
[----:B------:R-:W2:Y:S01]  /*1220*/  LDG.E R7, desc[UR36][R16.64] ;  /* 0x0000002410077981 */ /* 0x000ea2000c1e1900 */
[----:B------:R-:W-:Y:S01]  /*1230*/  SHF.R.U32.HI R3, RZ, 0x2, R32 ;  /* 0x00000002ff037819 */ /* 0x000fe20000011620 */
[----:B------:R-:W-:Y:S01]  /*1240*/  IMAD.SHL.U32 R5, R26, 0x10, RZ ;  /* 0x000000101a057824 */ /* 0x000fe200078e00ff */
[----:B------:R-:W-:Y:S02]  /*1250*/  BSSY.RECONVERGENT B6, `(.L_x_24) ;  /* 0x0000016000067945 */ /* 0x000fe40003800200 */
[----:B------:R-:W-:-:S04]  /*1260*/  LOP3.LUT R3, R3, R32, RZ, 0x3c, !PT ;  /* 0x0000002003037212 */ /* 0x000fc800078e3cff */
[----:B------:R-:W-:-:S04]  /*1270*/  SHF.L.U32 R0, R3, 0x1, RZ ;  /* 0x0000000103007819 */ /* 0x000fc800000006ff */
        /* <DEDUP_REMOVED lines=14> */
.L_x_26:
[----:B------:R-:W2:Y:S04]  /*1360*/  LDG.E R3, desc[UR36][R28.64] ;  /* 0x000000241c037981 */ /* 0x000ea8000c1e1900 */
[----:B--2---:R-:W-:Y:S04]  /*1370*/  ST.E desc[UR36][R4.64], R3 ;  /* 0x0000000304007985 */ /* 0x004fe8000c101924 */
[----:B------:R-:W-:Y:S04]  /*1380*/  ST.E.64 desc[UR36][R46.64+0x10], R4 ;  /* 0x000010042e007985 */ /* 0x000fe8000c101b24 */
[----:B------:R0:W-:Y:S04]  /*1390*/  ST.E.64 desc[UR36][R4.64+0x8], R46 ;  /* 0x0000082e04007985 */ /* 0x0001e8000c101b24 */
[----:B0-----:R-:W5:Y:S02]  /*13a0*/  LD.E.64 R46, desc[UR36][R46.64+0x10] ;  /* 0x000010242e2e7980 */ /* 0x001f64000c101b00 */
.L_x_25:
[----:B------:R-:W-:Y:S05]  /*13b0*/  BSYNC.RECONVERGENT B6 ;  /* 0x0000000000067941 */ /* 0x000fea0003800200 */
.L_x_24:
[----:B------:R-:W2:Y:S01]  /*13c0*/  LDG.E R5, desc[UR36][R16.64+0x4] ;  /* 0x0000042410057981 */ /* 0x000ea2000c1e1900 */
[----:B------:R-:W-:Y:S01]  /*13d0*/  SHF.R.U32.HI R0, RZ, 0x2, R33 ;  /* 0x00000002ff007819 */ /* 0x000fe20000011621 */
[----:B------:R-:W-:Y:S01]  /*13e0*/  BSSY.RECONVERGENT B6, `(.L_x_27) ;  /* 0x0000017000067945 */ /* 0x000fe20003800200 */
[----:B------:R-:W-:Y:S02]  /*13f0*/  SHF.L.U32 R4, R27, 0x4, RZ ;  /* 0x000000041b047819 */ /* 0x000fe400000006ff */
        /* <DEDUP_REMOVED lines=16> */
.L_x_29:
[----:B------:R-:W2:Y:S04]  /*1500*/  LDG.E R3, desc[UR36][R28.64+0x4] ;  /* 0x000004241c037981 */ /* 0x000ea8000c1e1900 */
[----:B--2---:R-:W-:Y:S04]  /*1510*/  ST.E desc[UR36][R4.64], R3 ;  /* 0x0000000304007985 */ /* 0x004fe8000c101924 */
[----:B------:R-:W-:Y:S04]  /*1520*/  ST.E.64 desc[UR36][R46.64+0x10], R4 ;  /* 0x000010042e007985 */ /* 0x000fe8000c101b24 */
[----:B------:R0:W-:Y:S04]  /*1530*/  ST.E.64 desc[UR36][R4.64+0x8], R46 ;  /* 0x0000082e04007985 */ /* 0x0001e8000c101b24 */
[----:B0-----:R-:W5:Y:S02]  /*1540*/  LD.E.64 R46, desc[UR36][R46.64+0x10] ;  /* 0x000010242e2e7980 */ /* 0x001f64000c101b00 */
.L_x_28:
[----:B------:R-:W-:Y:S05]  /*1550*/  BSYNC.RECONVERGENT B6 ;  /* 0x0000000000067941 */ /* 0x000fea0003800200 */
.L_x_27:
[----:B------:R-:W-:Y:S01]  /*1560*/  IADD3 R28, P1, PT, R28, 0x10, RZ ;  /* 0x000000101c1c7810 */ /* 0x000fe20007f3e0ff */
[----:B------:R-:W-:Y:S01]  /*1570*/  VIADD R30, R30, 0x4 ;  /* 0x000000041e1e7836 */ /* 0x000fe20000000000 */
[----:B------:R-:W-:Y:S01]  /*1580*/  IADD3 R16, P0, PT, R16, 0x10, RZ ;  /* 0x0000001010107810 */ /* 0x000fe20007f1e0ff */
[----:B------:R-:W-:Y:S01]  /*1590*/  VIADD R2, R2, 0x161f14 ;  /* 0x00161f1402027836 */ /* 0x000fe20000000000 */
[----:B------:R-:W-:Y:S01]  /*15a0*/  MOV R33, R27 ;  /* 0x0000001b00217202 */ /* 0x000fe20000000f00 */
[----:B------:R-:W-:Y:S01]  /*15b0*/  IMAD.X R29, RZ, RZ, R29, P1 ;  /* 0x000000ffff1d7224 */ /* 0x000fe200008e061d */
[----:B------:R-:W-:Y:S01]  /*15c0*/  ISETP.NE.AND P1, PT, R30, RZ, PT ;  /* 0x000000ff1e00720c */ /* 0x000fe20003f25270 */
[----:B------:R-:W-:Y:S01]  /*15d0*/  IMAD.MOV.U32 R31, RZ, RZ, R25 ;  /* 0x000000ffff1f7224 */ /* 0x000fe200078e0019 */
[----:B------:R-:W-:Y:S01]  /*15e0*/  IADD3.X R17, PT, PT, RZ, R17, RZ, P0, !PT ;  /* 0x00000011ff117210 */ /* 0x000fe200007fe4ff */
[----:B------:R-:W-:-:S10]  /*15f0*/  IMAD.MOV.U32 R32, RZ, RZ, R26 ;  /* 0x000000ffff207224 */ /* 0x000fd400078e001a */
[----:B------:R-:W-:Y:S05]  /*1600*/  @P1 BRA `(.L_x_30) ;  /* 0xfffffff800301947 */ /* 0x000fea000383ffff */
.L_x_6:
[----:B------:R-:W-:Y:S05]  /*1610*/  BSYNC.RECONVERGENT B8 ;  /* 0x0000000000087941 */ /* 0x000fea0003800200 */
.L_x_5:
[----:B-----5:R-:W2:Y:S02]  /*1620*/  LD.E R28, desc[UR36][R46.64] ;  /* 0x000000242e1c7980 */ /* 0x020ea4000c101900 */
[----:B--2---:R-:W-:-:S13]  /*1630*/  ISETP.NE.AND P0, PT, R28, -0x1, PT ;  /* 0xffffffff1c00780c */ /* 0x004fda0003f05270 */
[----:B------:R-:W-:Y:S05]  /*1640*/  @P0 BRA `(.L_x_31) ;  /* 0xffffffec00480947 */ /* 0x000fea000383ffff */
.L_x_3:
[----:B------:R-:W-:Y:S05]  /*1650*/  BSYNC.RECONVERGENT B9 ;  /* 0x0000000000097941 */ /* 0x000fea0003800200 */
.L_x_2:
[----:B------:R-:W-:Y:S01]  /*1660*/  MOV R0, 0x0 ;  /* 0x0000000000007802 */ /* 0x000fe20000000f00 */
[----:B------:R-:W-:Y:S02]  /*1670*/  IMAD.MOV.U32 R4, RZ, RZ, R38 ;  /* 0x000000ffff047224 */ /* 0x000fe400078e0026 */
[----:B------:R-:W-:Y:S01]  /*1680*/  IMAD.MOV.U32 R5, RZ, RZ, R39 ;  /* 0x000000ffff057224 */ /* 0x000fe200078e0027 */
[----:B------:R0:W1:Y:S06]  /*1690*/  LDC.64 R2, c[0x4][R0] ;  /* 0x0100000000027b82 */ /* 0x00006c0000000a00 */
[----:B------:R-:W-:-:S07]  /*16a0*/  LEPC R20, `(.L_x_32) ;  /* 0x000000001014794e */ /* 0x000fce0000000000 */
[----:B01----:R-:W-:Y:S05]  /*16b0*/  CALL.ABS.NOINC R2 ;  /* 0x0000000002007343 */ /* 0x003fea0003c00000 */
.L_x_32:
[----:B------:R-:W-:Y:S05]  /*16c0*/  EXIT ;  /* 0x000000000000794d */ /* 0x000fea0003800000 */
.L_x_33:
[----:B------:R-:W-:-:S00]  /*16d0*/  BRA `(.L_x_33) ;  /* 0xfffffffc00fc7947 */ /* 0x000fc0000383ffff */
[----:B------:R-:W-:-:S00]  /*16e0*/  NOP ;  /* 0x0000000000007918 */ /* 0x000fc00000000000 */
        /* <DEDUP_REMOVED lines=9> */
.L_x_49:


//--------------------- .text.init_rng            --------------------------
	.section	.text.init_rng,"ax",@progbits
	.align	128
        .global         init_rng
        .type           init_rng,@function
        .size           init_rng,(.L_x_50 - init_rng)
        .other          init_rng,@"STO_CUDA_ENTRY STV_DEFAULT"
init_rng:
.text.init_rng:
[----:B------:R-:W-:Y:S01]  /*0000*/  LDC R1, c[0x0][0x37c] ;  /* 0x0000df00ff017b82 */ /* 0x000fe20000000800 */
[----:B------:R-:W0:Y:S07]  /*0010*/  S2R R0, SR_TID.X ;  /* 0x0000000000007919 */ /* 0x000e2e0000002100 */
[----:B------:R-:W0:Y:S01]  /*0020*/  S2UR UR4, SR_CTAID.X ;  /* 0x00000000000479c3 */ /* 0x000e220000002500 */
[----:B------:R-:W1:Y:S07]  /*0030*/  LDCU UR5, c[0x0][0x380] ;  /* 0x00007000ff0577ac */ /* 0x000e6e0008000800 */
[----:B------:R-:W0:Y:S02]  /*0040*/  LDC R13, c[0x0][0x360] ;  /* 0x0000d800ff0d7b82 */ /* 0x000e240000000800 */
[----:B0-----:R-:W-:-:S05]  /*0050*/  IMAD R13, R13, UR4, R0 ;  /* 0x000000040d0d7c24 */ /* 0x001fca000f8e0200 */
[----:B-1----:R-:W-:-:S13]  /*0060*/  ISETP.GE.AND P0, PT, R13, UR5, PT ;  /* 0x000000050d007c0c */ /* 0x002fda000bf06270 */
[----:B------:R-:W-:Y:S05]  /*0070*/  @P0 EXIT ;  /* 0x000000000000094d */ /* 0x000fea0003800000 */
[----:B------:R-:W0:Y:S01]  /*0080*/  LDC.64 R4, c[0x0][0x390] ;  /* 0x0000e400ff047b82 */ /* 0x000e220000000a00 */
[----:B------:R-:W1:Y:S01]  /*0090*/  LDCU.64 UR8, c[0x0][0x358] ;  /* 0x00006b00ff0877ac */ /* 0x000e620008000a00 */
[----:B------:R-:W-:Y:S01]  /*00a0*/  ISETP.NE.AND P0, PT, R13, RZ, PT ;  /* 0x000000ff0d00720c */ /* 0x000fe20003f05270 */
[----:B------:R-:W-:Y:S05]  /*00b0*/  BSSY.RECONVERGENT B0, `(.L_x_34) ;  /* 0x00000e1000007945 */ /* 0x000fea0003800200 */
[----:B------:R-:W2:Y:S01]  /*00c0*/  LDC.64 R2, c[0x0][0x388] ;  /* 0x0000e200ff027b82 */ /* 0x000ea20000000a00 */
[----:B0-----:R-:W-:Y:S02]  /*00d0*/  LOP3.LUT R0, R4, 0xaad26b49, RZ, 0x3c, !PT ;  /* 0xaad26b4904007812 */ /* 0x001fe400078e3cff */
[----:B------:R-:W-:-:S03]  /*00e0*/  LOP3.LUT R4, R5, 0xf7dcefdd, RZ, 0x3c, !PT ;  /* 0xf7dcefdd05047812 */ /* 0x000fc600078e3cff */
[----:B------:R-:W-:Y:S02]  /*00f0*/  IMAD R0, R0, 0x4182bed5, RZ ;  /* 0x4182bed500007824 */ /* 0x000fe400078e02ff */
[----:B------:R-:W-:Y:S02]  /*0100*/  IMAD R5, R4, -0x658354e5, RZ ;  /* 0x9a7cab1b04057824 */ /* 0x000fe400078e02ff */
[----:B--2---:R-:W-:Y:S01]  /*0110*/  IMAD.WIDE R2, R13, 0x30, R2 ;  /* 0x000000300d027825 */ /* 0x004fe200078e0202 */
[C---:B------:R-:W-:Y:S02]  /*0120*/  LOP3.LUT R8, R0.reuse, 0x159a55e5, RZ, 0x3c, !PT ;  /* 0x159a55e500087812 */ /* 0x040fe400078e3cff */
[C---:B------:R-:W-:Y:S01]  /*0130*/  IADD3 R6, PT, PT, R0.reuse, 0x64f0c9, R5 ;  /* 0x0064f0c900067810 */ /* 0x040fe20007ffe005 */
[C---:B------:R-:W-:Y:S01]  /*0140*/  VIADD R7, R0.reuse, 0x75bcd15 ;  /* 0x075bcd1500077836 */ /* 0x040fe20000000000 */
[----:B------:R-:W-:Y:S01]  /*0150*/  LOP3.LUT R10, R5, 0x5491333, RZ, 0x3c, !PT ;  /* 0x05491333050a7812 */ /* 0x000fe200078e3cff */
[----:B------:R-:W-:-:S02]  /*0160*/  VIADD R11, R0, 0x583f19 ;  /* 0x00583f19000b7836 */ /* 0x000fc40000000000 */
[----:B------:R-:W-:Y:S01]  /*0170*/  VIADD R9, R5, 0x1f123bb5 ;  /* 0x1f123bb505097836 */ /* 0x000fe20000000000 */
[----:B-1----:R0:W-:Y:S04]  /*0180*/  STG.E.64 desc[UR8][R2.64], R6 ;  /* 0x0000000602007986 */ /* 0x0021e8000c101b08 */
[----:B------:R0:W-:Y:S04]  /*0190*/  STG.E.64 desc[UR8][R2.64+0x8], R8 ;  /* 0x0000080802007986 */ /* 0x0001e8000c101b08 */
[----:B------:R0:W-:Y:S01]  /*01a0*/  STG.E.64 desc[UR8][R2.64+0x10], R10 ;  /* 0x0000100a02007986 */ /* 0x0001e2000c101b08 */
[----:B------:R-:W-:Y:S05]  /*01b0*/  @!P0 BRA `(.L_x_35) ;  /* 0x0000000c00408947 */ /* 0x000fea0003800000 */
[----:B------:R-:W-:Y:S01]  /*01c0*/  SHF.R.S32.HI R0, RZ, 0x1f, R13 ;  /* 0x0000001fff007819 */ /* 0x000fe2000001140d */
[----:B------:R-:W-:-:S07]  /*01d0*/  IMAD.MOV.U32 R12, RZ, RZ, RZ ;  /* 0x000000ffff0c7224 */ /* 0x000fce00078e00ff */
.L_x_41:
[----:B-1----:R-:W-:Y:S01]  /*01e0*/  LOP3.LUT R4, R13, 0x3, RZ, 0xc0, !PT ;  /* 0x000000030d047812 */ /* 0x002fe200078ec0ff */
[----:B------:R-:W-:Y:S03]  /*01f0*/  BSSY.RECONVERGENT B1, `(.L_x_36) ;  /* 0x00000c6000017945 */ /* 0x000fe60003800200 */
[----:B------:R-:W-:-:S04]  /*0200*/  ISETP.NE.U32.AND P0, PT, R4, RZ, PT ;  /* 0x000000ff0400720c */ /* 0x000fc80003f05070 */
[----:B------:R-:W-:-:S13]  /*0210*/  ISETP.NE.AND.EX P0, PT, RZ, RZ, PT, P0 ;  /* 0x000000ffff00720c */ /* 0x000fda0003f05300 */
[----:B------:R-:W-:Y:S05]  /*0220*/  @!P0 BRA `(.L_x_37) ;  /* 0x0000000c00088947 */ /* 0x000fea0003800000 */
[----:B0-----:R-:W0:Y:S01]  /*0230*/  LDC.64 R8, c[0x4][0x10] ;  /* 0x01000400ff087b82 */ /* 0x001e220000000a00 */
[----:B------:R-:W-:Y:S02]  /*0240*/  IMAD.MOV.U32 R14, RZ, RZ, RZ ;  /* 0x000000ffff0e7224 */ /* 0x000fe400078e00ff */
[----:B0-----:R-:W-:-:S07]  /*0250*/  IMAD.WIDE.U32 R8, R12, 0xc80, R8 ;  /* 0x00000c800c087825 */ /* 0x001fce00078e0008 */
.L_x_40:
[----:B-1----:R-:W-:Y:S01]  /*0260*/  IMAD.MOV.U32 R15, RZ, RZ, RZ ;  /* 0x000000ffff0f7224 */ /* 0x002fe200078e00ff */
[----:B------:R-:W-:Y:S01]  /*0270*/  CS2R R4, SRZ ;  /* 0x0000000000047805 */ /* 0x000fe2000001ff00 */
[----:B------:R-:W-:Y:S01]  /*0280*/  IMAD.MOV.U32 R17, RZ, RZ, RZ ;  /* 0x000000ffff117224 */ /* 0x000fe200078e00ff */
[----:B------:R-:W-:-:S07]  /*0290*/  CS2R R6, SRZ ;  /* 0x0000000000067805 */ /* 0x000fce000001ff00 */
.L_x_39:
[----:B------:R-:W-:-:S05]  /*02a0*/  IMAD.WIDE.U32 R10, R17, 0x4, R2 ;  /* 0x00000004110a7825 */ /* 0x000fca00078e0002 */
[----:B------:R0:W5:Y:S01]  /*02b0*/  LDG.E R16, desc[UR8][R10.64+0x4] ;  /* 0x000004080a107981 */ /* 0x000162000c1e1900 */
[----:B------:R-:W-:-:S07]  /*02c0*/  IMAD.MOV.U32 R19, RZ, RZ, RZ ;  /* 0x000000ffff137224 */ /* 0x000fce00078e00ff */
.L_x_38:
[----:B-----5:R-:W-:Y:S01]  /*02d0*/  SHF.R.U32.HI R24, RZ, R19, R16 ;  /* 0x00000013ff187219 */ /* 0x020fe20000011610 */
[----:B0-----:R-:W-:-:S03]  /*02e0*/  IMAD.SHL.U32 R10, R17, 0x20, RZ ;  /* 0x00000020110a7824 */ /* 0x001fc600078e00ff */
[----:B------:R-:W-:Y:S01]  /*02f0*/  LOP3.LUT R11, R24, 0x1, RZ, 0xc0, !PT ;  /* 0x00000001180b7812 */ /* 0x000fe200078ec0ff */
[----:B------:R-:W-:-:S03]  /*0300*/  IMAD.IADD R10, R10, 0x1, R19 ;  /* 0x000000010a0a7824 */ /* 0x000fc600078e0213 */
[----:B------:R-:W-:Y:S01]  /*0310*/  ISETP.NE.U32.AND P0, PT, R11, 0x1, PT ;  /* 0x000000010b00780c */ /* 0x000fe20003f05070 */
[----:B------:R-:W-:-:S03]  /*0320*/  IMAD R11, R10, 0x5, RZ ;  /* 0x000000050a0b7824 */ /* 0x000fc600078e02ff */
[----:B------:R-:W-:Y:S01]  /*0330*/  R2P PR, R24, 0x7e ;  /* 0x0000007e18007804 */ /* 0x000fe20000000000 */
[----:B------:R-:W-:-:S08]  /*0340*/  IMAD.WIDE.U32 R10, R11, 0x4, R8 ;  /* 0x000000040b0a7825 */ /* 0x000fd000078e0008 */
[----:B------:R-:W2:Y:S04]  /*0350*/  @!P0 LDG.E R18, desc[UR8][R10.64] ;  /* 0x000000080a128981 */ /* 0x000ea8000c1e1900 */
[----:B------:R-:W3:Y:S04]  /*0360*/  @!P0 LDG.E R20, desc[UR8][R10.64+0x10] ;  /* 0x000010080a148981 */ /* 0x000ee8000c1e1900 */
[----:B------:R-:W4:Y:S04]  /*0370*/  @P1 LDG.E R22, desc[UR8][R10.64+0x14] ;  /* 0x000014080a161981 */ /* 0x000f28000c1e1900 */
[----:B------:R-:W4:Y:S04]  /*0380*/  @P2 LDG.E R26, desc[UR8][R10.64+0x28] ;  /* 0x000028080a1a2981 */ /* 0x000f28000c1e1900 */
[----:B------:R-:W4:Y:S04]  /*0390*/  @!P0 LDG.E R21, desc[UR8][R10.64+0x4] ;  /* 0x000004080a158981 */ /* 0x000f28000c1e1900 */
[----:B------:R-:W4:Y:S04]  /*03a0*/  @!P0 LDG.E R23, desc[UR8][R10.64+0xc] ;  /* 0x00000c080a178981 */ /* 0x000f28000c1e1900 */
[----:B------:R-:W4:Y:S04]  /*03b0*/  @P1 LDG.E R25, desc[UR8][R10.64+0x18] ;  /* 0x000018080a191981 */ /* 0x000f28000c1e1900 */
[----:B------:R-:W4:Y:S04]  /*03c0*/  @P3 LDG.E R28, desc[UR8][R10.64+0x3c] ;  /* 0x00003c080a1c3981 */ /* 0x000f28000c1e1900 */
[----:B------:R-:W4:Y:S01]  /*03d0*/  @P6 LDG.E R27, desc[UR8][R10.64+0x7c] ;  /* 0x00007c080a1b6981 */ /* 0x000f22000c1e1900 */
[----:B--2---:R-:W-:-:S03]  /*03e0*/  @!P0 LOP3.LUT R15, R15, R18, RZ, 0x3c, !PT ;  /* 0x000000120f0f8212 */ /* 0x004fc600078e3cff */
[----:B------:R-:W2:Y:S01]  /*03f0*/  @!P0 LDG.E R18, desc[UR8][R10.64+0x8] ;  /* 0x000008080a128981 */ /* 0x000ea2000c1e1900 */
[----:B---3--:R-:W-:-:S03]  /*0400*/  @!P0 LOP3.LUT R5, R5, R20, RZ, 0x3c, !PT ;  /* 0x0000001405058212 */ /* 0x008fc600078e3cff */
[----:B------:R-:W3:Y:S01]  /*0410*/  @P1 LDG.E R20, desc[UR8][R10.64+0x24] ;  /* 0x000024080a141981 */ /* 0x000ee2000c1e1900 */
[----:B----4-:R-:W-:-:S03]  /*0420*/  @P1 LOP3.LUT R15, R15, R22, RZ, 0x3c, !PT ;  /* 0x000000160f0f1212 */ /* 0x010fc600078e3cff */
[----:B------:R-:W4:Y:S01]  /*0430*/  @P2 LDG.E R22, desc[UR8][R10.64+0x38] ;  /* 0x000038080a162981 */ /* 0x000f22000c1e1900 */
[----:B------:R-:W-:-:S03]  /*0440*/  @P2 LOP3.LUT R15, R15, R26, RZ, 0x3c, !PT ;  /* 0x0000001a0f0f2212 */ /* 0x000fc600078e3cff */
[----:B------:R-:W4:Y:S01]  /*0450*/  @P4 LDG.E R26, desc[UR8][R10.64+0x50] ;  /* 0x000050080a1a4981 */ /* 0x000f22000c1e1900 */
[----:B------:R-:W-:-:S03]  /*0460*/  @!P0 LOP3.LUT R6, R6, R21, RZ, 0x3c, !PT ;  /* 0x0000001506068212 */ /* 0x000fc600078e3cff */
[----:B------:R-:W4:Y:S01]  /*0470*/  @P1 LDG.E R21, desc[UR8][R10.64+0x20] ;  /* 0x000020080a151981 */ /* 0x000f22000c1e1900 */
[----:B------:R-:W-:-:S03]  /*0480*/  @!P0 LOP3.LUT R4, R4, R23, RZ, 0x3c, !PT ;  /* 0x0000001704048212 */ /* 0x000fc600078e3cff */
[----:B------:R-:W4:Y:S01]  /*0490*/  @P2 LDG.E R23, desc[UR8][R10.64+0x2c] ;  /* 0x00002c080a172981 */ /* 0x000f22000c1e1900 */
[----:B------:R-:W-:-:S03]  /*04a0*/  @P1 LOP3.LUT R6, R6, R25, RZ, 0x3c, !PT ;  /* 0x0000001906061212 */ /* 0x000fc600078e3cff */
[----:B------:R-:W4:Y:S01]  /*04b0*/  @P2 LDG.E R25, desc[UR8][R10.64+0x34] ;  /* 0x000034080a192981 */ /* 0x000f22000c1e1900 */
[----:B--2---:R-:W-:-:S03]  /*04c0*/  @!P0 LOP3.LUT R7, R7, R18, RZ, 0x3c, !PT ;  /* 0x0000001207078212 */ /* 0x004fc600078e3cff */
[----:B------:R-:W2:Y:S01]  /*04d0*/  @P1 LDG.E R18, desc[UR8][R10.64+0x1c] ;  /* 0x00001c080a121981 */ /* 0x000ea2000c1e1900 */
[----:B---3--:R-:W-:-:S03]  /*04e0*/  @P1 LOP3.LUT R5, R5, R20, RZ, 0x3c, !PT ;  /* 0x0000001405051212 */ /* 0x008fc600078e3cff */
[----:B------:R-:W3:Y:S01]  /*04f0*/  @P2 LDG.E R20, desc[UR8][R10.64+0x30] ;  /* 0x000030080a142981 */ /* 0x000ee2000c1e1900 */
[----:B----4-:R-:W-:-:S03]  /*0500*/  @P2 LOP3.LUT R5, R5, R22, RZ, 0x3c, !PT ;  /* 0x0000001605052212 */ /* 0x010fc600078e3cff */
[----:B------:R-:W4:Y:S01]  /*0510*/  @P3 LDG.E R22, desc[UR8][R10.64+0x4c] ;  /* 0x00004c080a163981 */ /* 0x000f22000c1e1900 */
[----:B------:R-:W-:-:S04]  /*0520*/  @P3 LOP3.LUT R15, R15, R28, RZ, 0x3c, !PT ;  /* 0x0000001c0f0f3212 */ /* 0x000fc800078e3cff */
[----:B------:R-:W-:Y:S02]  /*0530*/  @P4 LOP3.LUT R15, R15, R26, RZ, 0x3c, !PT ;  /* 0x0000001a0f0f4212 */ /* 0x000fe400078e3cff */
[----:B------:R-:W-:Y:S01]  /*0540*/  @P1 LOP3.LUT R4, R4, R21, RZ, 0x3c, !PT ;  /* 0x0000001504041212 */ /* 0x000fe200078e3cff */
[----:B------:R-:W4:Y:S04]  /*0550*/  @P5 LDG.E R26, desc[UR8][R10.64+0x64] ;  /* 0x000064080a1a5981 */ /* 0x000f28000c1e1900 */
[----:B------:R-:W4:Y:S01]  /*0560*/  @P3 LDG.E R21, desc[UR8][R10.64+0x40] ;  /* 0x000040080a153981 */ /* 0x000f22000c1e1900 */
[----:B------:R-:W-:Y:S02]  /*0570*/  @P2 LOP3.LUT R6, R6, R23, RZ, 0x3c, !PT ;  /* 0x0000001706062212 */ /* 0x000fe400078e3cff */
[----:B------:R-:W-:Y:S01]  /*0580*/  @P2 LOP3.LUT R4, R4, R25, RZ, 0x3c, !PT ;  /* 0x0000001904042212 */ /* 0x000fe200078e3cff */
[----:B------:R-:W4:Y:S04]  /*0590*/  @P3 LDG.E R23, desc[UR8][R10.64+0x48] ;  /* 0x000048080a173981 */ /* 0x000f28000c1e1900 */
[----:B------:R-:W4:Y:S01]  /*05a0*/  @P4 LDG.E R25, desc[UR8][R10.64+0x54] ;  /* 0x000054080a194981 */ /* 0x000f22000c1e1900 */
[----:B--2---:R-:W-:-:S03]  /*05b0*/  @P1 LOP3.LUT R7, R7, R18, RZ, 0x3c, !PT ;  /* 0x0000001207071212 */ /* 0x004fc600078e3cff */
[----:B------:R-:W2:Y:S01]  /*05c0*/  @P3 LDG.E R18, desc[UR8][R10.64+0x44] ;  /* 0x000044080a123981 */ /* 0x000ea2000c1e1900 */
[----:B---3--:R-:W-:-:S03]  /*05d0*/  @P2 LOP3.LUT R7, R7, R20, RZ, 0x3c, !PT ;  /* 0x0000001407072212 */ /* 0x008fc600078e3cff */
[----:B------:R-:W3:Y:S01]  /*05e0*/  @P4 LDG.E R20, desc[UR8][R10.64+0x58] ;  /* 0x000058080a144981 */ /* 0x000ee2000c1e1900 */
[----:B----4-:R-:W-:-:S03]  /*05f0*/  @P3 LOP3.LUT R5, R5, R22, RZ, 0x3c, !PT ;  /* 0x0000001605053212 */ /* 0x010fc600078e3cff */
[----:B------:R-:W4:Y:S01]  /*0600*/  @P4 LDG.E R22, desc[UR8][R10.64+0x60] ;  /* 0x000060080a164981 */ /* 0x000f22000c1e1900 */
[----:B------:R-:W-:Y:S02]  /*0610*/  LOP3.LUT P0, RZ, R24, 0x80, RZ, 0xc0, !PT ;  /* 0x0000008018ff7812 */ /* 0x000fe4000780c0ff */
[----:B------:R-:W-:Y:S02]  /*0620*/  @P5 LOP3.LUT R15, R15, R26, RZ, 0x3c, !PT ;  /* 0x0000001a0f0f5212 */ /* 0x000fe400078e3cff */
[----:B------:R-:W4:Y:S01]  /*0630*/  @P6 LDG.E R26, desc[UR8][R10.64+0x78] ;  /* 0x000078080a1a6981 */ /* 0x000f22000c1e1900 */
[----:B------:R-:W-:-:S03]  /*0640*/  @P3 LOP3.LUT R6, R6, R21, RZ, 0x3c, !PT ;  /* 0x0000001506063212 */ /* 0x000fc600078e3cff */
[----:B------:R-:W4:Y:S01]  /*0650*/  @P4 LDG.E R21, desc[UR8][R10.64+0x5c] ;  /* 0x00005c080a154981 */ /* 0x000f22000c1e1900 */
[----:B------:R-:W-:-:S03]  /*0660*/  @P3 LOP3.LUT R4, R4, R23, RZ, 0x3c, !PT ;  /* 0x0000001704043212 */ /* 0x000fc600078e3cff */
[----:B------:R-:W4:Y:S01]  /*0670*/  @P5 LDG.E R23, desc[UR8][R10.64+0x68] ;  /* 0x000068080a175981 */ /* 0x000f22000c1e1900 */
[----:B------:R-:W-:-:S03]  /*0680*/  @P4 LOP3.LUT R6, R6, R25, RZ, 0x3c, !PT ;  /* 0x0000001906064212 */ /* 0x000fc600078e3cff */
[----:B------:R-:W4:Y:S01]  /*0690*/  @P5 LDG.E R25, desc[UR8][R10.64+0x70] ;  /* 0x000070080a195981 */ /* 0x000f22000c1e1900 */
[----:B--2---:R-:W-:-:S03]  /*06a0*/  @P3 LOP3.LUT R7, R7, R18, RZ, 0x3c, !PT ;  /* 0x0000001207073212 */ /* 0x004fc600078e3cff */
[----:B------:R-:W2:Y:S01]  /*06b0*/  @P5 LDG.E R18, desc[UR8][R10.64+0x6c] ;  /* 0x00006c080a125981 */ /* 0x000ea2000c1e1900 */
[----:B---3--:R-:W-:-:S03]  /*06c0*/  @P4 LOP3.LUT R7, R7, R20, RZ, 0x3c, !PT ;  /* 0x0000001407074212 */ /* 0x008fc600078e3cff */
[----:B------:R-:W3:Y:S01]  /*06d0*/  @P5 LDG.E R20, desc[UR8][R10.64+0x74] ;  /* 0x000074080a145981 */ /* 0x000ee2000c1e1900 */
[----:B----4-:R-:W-:-:S03]  /*06e0*/  @P4 LOP3.LUT R5, R5, R22, RZ, 0x3c, !PT ;  /* 0x0000001605054212 */ /* 0x010fc600078e3cff */
[----:B------:R-:W4:Y:S01]  /*06f0*/  @P0 LDG.E R22, desc[UR8][R10.64+0x8c] ;  /* 0x00008c080a160981 */ /* 0x000f22000c1e1900 */
[----:B------:R-:W-:-:S03]  /*0700*/  @P6 LOP3.LUT R15, R15, R26, RZ, 0x3c, !PT ;  /* 0x0000001a0f0f6212 */ /* 0x000fc600078e3cff */
        /* <DEDUP_REMOVED lines=13> */
[----:B------:R-:W-:Y:S02]  /*07e0*/  @P6 LOP3.LUT R6, R6, R27, RZ, 0x3c, !PT ;  /* 0x0000001b06066212 */ /* 0x000fe400078e3cff */
[----:B------:R-:W-:Y:S02]  /*07f0*/  @P6 LOP3.LUT R4, R4, R21, RZ, 0x3c, !PT ;  /* 0x0000001504046212 */ /* 0x000fe400078e3cff */
[----:B------:R-:W-:Y:S02]  /*0800*/  @P0 LOP3.LUT R6, R6, R23, RZ, 0x3c, !PT ;  /* 0x0000001706060212 */ /* 0x000fe400078e3cff */
[----:B------:R-:W-:Y:S02]  /*0810*/  @P0 LOP3.LUT R4, R4, R25, RZ, 0x3c, !PT ;  /* 0x0000001904040212 */ /* 0x000fe400078e3cff */
[----:B--2---:R-:W-:Y:S02]  /*0820*/  @P6 LOP3.LUT R7, R7, R18, RZ, 0x3c, !PT ;  /* 0x0000001207076212 */ /* 0x004fe400078e3cff */
[----:B---3--:R-:W-:-:S02]  /*0830*/  @P6 LOP3.LUT R5, R5, R20, RZ, 0x3c, !PT ;  /* 0x0000001405056212 */ /* 0x008fc400078e3cff */
[----:B----4-:R-:W-:Y:S02]  /*0840*/  @P0 LOP3.LUT R7, R7, R22, RZ, 0x3c, !PT ;  /* 0x0000001607070212 */ /* 0x010fe400078e3cff */
[----:B------:R-:W-:Y:S02]  /*0850*/  @P0 LOP3.LUT R5, R5, R26, RZ, 0x3c, !PT ;  /* 0x0000001a05050212 */ /* 0x000fe400078e3cff */
[----:B------:R-:W-:-:S13]  /*0860*/  R2P PR, R24.B1, 0x7f ;  /* 0x0000007f18007804 */ /* 0x000fda0000001000 */
[----:B------:R-:W2:Y:S04]  /*0870*/  @P0 LDG.E R18, desc[UR8][R10.64+0xa0] ;  /* 0x0000a0080a120981 */ /* 0x000ea8000c1e1900 */
[----:B------:R-:W3:Y:S04]  /*0880*/  @P1 LDG.E R22, desc[UR8][R10.64+0xb4] ;  /* 0x0000b4080a161981 */ /* 0x000ee8000c1e1900 */
[----:B------:R-:W4:Y:S04]  /*0890*/  @P2 LDG.E R26, desc[UR8][R10.64+0xc8] ;  /* 0x0000c8080a1a2981 */ /* 0x000f28000c1e1900 */
[----:B------:R-:W4:Y:S04]  /*08a0*/  @P3 LDG.E R28, desc[UR8][R10.64+0xdc] ;  /* 0x0000dc080a1c3981 */ /* 0x000f28000c1e1900 */
[----:B------:R-:W4:Y:S04]  /*08b0*/  @P0 LDG.E R23, desc[UR8][R10.64+0xa4] ;  /* 0x0000a4080a170981 */ /* 0x000f28000c1e1900 */
[----:B------:R-:W4:Y:S04]  /*08c0*/  @P0 LDG.E R20, desc[UR8][R10.64+0xa8] ;  /* 0x0000a8080a140981 */ /* 0x000f28000c1e1900 */
[----:B------:R-:W4:Y:S04]  /*08d0*/  @P4 LDG.E R25, desc[UR8][R10.64+0xf0] ;  /* 0x0000f0080a194981 */ /* 0x000f28000c1e1900 */
        /* <DEDUP_REMOVED lines=21> */
[----:B------:R-:W-:Y:S02]  /*0a30*/  LOP3.LUT P0, RZ, R24, 0x8000, RZ, 0xc0, !PT ;  /* 0x0000800018ff7812 */ /* 0x000fe4000780c0ff */
[----:B----4-:R-:W-:Y:S01]  /*0a40*/  @P5 LOP3.LUT R15, R15, R26, RZ, 0x3c, !PT ;  /* 0x0000001a0f0f5212 */ /* 0x010fe200078e3cff */
[----:B------:R-:W4:Y:S04]  /*0a50*/  @P3 LDG.E R24, desc[UR8][R10.64+0xe4] ;  /* 0x0000e4080a183981 */ /* 0x000f28000c1e1900 */
[----:B------:R-:W2:Y:S01]  /*0a60*/  @P6 LDG.E R26, desc[UR8][R10.64+0x118] ;  /* 0x000118080a1a6981 */ /* 0x000ea2000c1e1900 */
        /* <DEDUP_REMOVED lines=8> */
[----:B---3--:R-:W-:-:S03]  /*0af0*/  @P2 LOP3.LUT R5, R5, R22, RZ, 0x3c, !PT ;  /* 0x0000001605052212 */ /* 0x008fc600078e3cff */
[----:B------:R-:W3:Y:S01]  /*0b00*/  @P4 LDG.E R22, desc[UR8][R10.64+0x100] ;  /* 0x000100080a164981 */ /* 0x000ee2000c1e1900 */
[----:B--2---:R-:W-:-:S03]  /*0b10*/  @P6 LOP3.LUT R15, R15, R26, RZ, 0x3c, !PT ;  /* 0x0000001a0f0f6212 */ /* 0x004fc600078e3cff */
[----:B------:R-:W2:Y:S01]  /*0b20*/  @P0 LDG.E R26, desc[UR8][R10.64+0x12c] ;  /* 0x00012c080a1a0981 */ /* 0x000ea2000c1e1900 */
[----:B----4-:R-:W-:-:S03]  /*0b30*/  @P2 LOP3.LUT R4, R4, R23, RZ, 0x3c, !PT ;  /* 0x0000001704042212 */ /* 0x010fc600078e3cff */
[----:B------:R-:W4:Y:S01]  /*0b40*/  @P4 LDG.E R23, desc[UR8][R10.64+0xfc] ;  /* 0x0000fc080a174981 */ /* 0x000f22000c1e1900 */
[----:B------:R-:W-:-:S03]  /*0b50*/  @P2 LOP3.LUT R7, R7, R20, RZ, 0x3c, !PT ;  /* 0x0000001407072212 */ /* 0x000fc600078e3cff */
[----:B------:R-:W4:Y:S01]  /*0b60*/  @P4 LDG.E R20, desc[UR8][R10.64+0xf8] ;  /* 0x0000f8080a144981 */ /* 0x000f22000c1e1900 */
[----:B------:R-:W-:Y:S02]  /*0b70*/  @P3 LOP3.LUT R4, R4, R27, RZ, 0x3c, !PT ;  /* 0x0000001b04043212 */ /* 0x000fe400078e3cff */
[----:B------:R-:W-:Y:S01]  /*0b80*/  @P3 LOP3.LUT R6, R6, R25, RZ, 0x3c, !PT ;  /* 0x0000001906063212 */ /* 0x000fe200078e3cff */
[----:B------:R-:W4:Y:S01]  /*0b90*/  @P5 LDG.E R27, desc[UR8][R10.64+0x110] ;  /* 0x000110080a1b5981 */ /* 0x000f22000c1e1900 */
[----:B------:R-:W-:-:S03]  /*0ba0*/  @P3 LOP3.LUT R7, R7, R24, RZ, 0x3c, !PT ;  /* 0x0000001807073212 */ /* 0x000fc600078e3cff */
[----:B------:R-:W4:Y:S04]  /*0bb0*/  @P5 LDG.E R25, desc[UR8][R10.64+0x108] ;  /* 0x000108080a195981 */ /* 0x000f28000c1e1900 */
        /* <DEDUP_REMOVED lines=19> */
[----:B------:R-:W-:-:S05]  /*0cf0*/  VIADD R19, R19, 0x10 ;  /* 0x0000001013137836 */ /* 0x000fca0000000000 */
[----:B------:R-:W-:Y:S02]  /*0d00*/  ISETP.NE.AND P1, PT, R19, 0x20, PT ;  /* 0x000000201300780c */ /* 0x000fe40003f25270 */
[----:B------:R-:W-:Y:S02]  /*0d10*/  @P5 LOP3.LUT R5, R5, R18, RZ, 0x3c, !PT ;  /* 0x0000001205055212 */ /* 0x000fe400078e3cff */
[----:B------:R-:W-:Y:S02]  /*0d20*/  @P6 LOP3.LUT R6, R6, R21, RZ, 0x3c, !PT ;  /* 0x0000001506066212 */ /* 0x000fe400078e3cff */
[----:B---3--:R-:W-:-:S04]  /*0d30*/  @P6 LOP3.LUT R5, R5, R22, RZ, 0x3c, !PT ;  /* 0x0000001605056212 */ /* 0x008fc800078e3cff */
[----:B--2---:R-:W-:Y:S02]  /*0d40*/  @P0 LOP3.LUT R5, R5, R26, RZ, 0x3c, !PT ;  /* 0x0000001a05050212 */ /* 0x004fe400078e3cff */
[----:B----4-:R-:W-:Y:S02]  /*0d50*/  @P6 LOP3.LUT R4, R4, R23, RZ, 0x3c, !PT ;  /* 0x0000001704046212 */ /* 0x010fe400078e3cff */
[----:B------:R-:W-:Y:S02]  /*0d60*/  @P6 LOP3.LUT R7, R7, R20, RZ, 0x3c, !PT ;  /* 0x0000001407076212 */ /* 0x000fe400078e3cff */
[----:B------:R-:W-:Y:S02]  /*0d70*/  @P0 LOP3.LUT R4, R4, R27, RZ, 0x3c, !PT ;  /* 0x0000001b04040212 */ /* 0x000fe400078e3cff */
[----:B------:R-:W-:Y:S02]  /*0d80*/  @P0 LOP3.LUT R6, R6, R25, RZ, 0x3c, !PT ;  /* 0x0000001906060212 */ /* 0x000fe400078e3cff */
[----:B------:R-:W-:Y:S01]  /*0d90*/  @P0 LOP3.LUT R7, R7, R24, RZ, 0x3c, !PT ;  /* 0x0000001807070212 */ /* 0x000fe200078e3cff */
[----:B------:R-:W-:Y:S06]  /*0da0*/  @P1 BRA `(.L_x_38) ;  /* 0xfffffff400481947 */ /* 0x000fec000383ffff */
[----:B------:R-:W-:-:S05]  /*0db0*/  VIADD R17, R17, 0x1 ;  /* 0x0000000111117836 */ /* 0x000fca0000000000 */
[----:B------:R-:W-:-:S13]  /*0dc0*/  ISETP.NE.AND P0, PT, R17, 0x5, PT ;  /* 0x000000051100780c */ /* 0x000fda0003f05270 */
[----:B------:R-:W-:Y:S05]  /*0dd0*/  @P0 BRA `(.L_x_39) ;  /* 0xfffffff400300947 */ /* 0x000fea000383ffff */
[----:B------:R1:W-:Y:S01]  /*0de0*/  STG.E.64 desc[UR8][R2.64+0x8], R6 ;  /* 0x0000080602007986 */ /* 0x0003e2000c101b08 */
[----:B------:R-:W-:Y:S01]  /*0df0*/  VIADD R14, R14, 0x1 ;  /* 0x000000010e0e7836 */ /* 0x000fe20000000000 */
[----:B------:R-:W-:Y:S02]  /*0e00*/  LOP3.LUT R11, R13, 0x3, RZ, 0xc0, !PT ;  /* 0x000000030d0b7812 */ /* 0x000fe400078ec0ff */
[----:B------:R1:W-:Y:S02]  /*0e10*/  STG.E.64 desc[UR8][R2.64+0x10], R4 ;  /* 0x0000100402007986 */ /* 0x0003e4000c101b08 */
[----:B------:R-:W-:Y:S02]  /*0e20*/  ISETP.GE.U32.AND P0, PT, R14, R11, PT ;  /* 0x0000000b0e00720c */ /* 0x000fe40003f06070 */
[----:B------:R1:W-:Y:S11]  /*0e30*/  STG.E desc[UR8][R2.64+0x4], R15 ;  /* 0x0000040f02007986 */ /* 0x0003f6000c101908 */
[----:B------:R-:W-:Y:S05]  /*0e40*/  @!P0 BRA `(.L_x_40) ;  /* 0xfffffff400048947 */ /* 0x000fea000383ffff */
.L_x_37:
[----:B------:R-:W-:Y:S05]  /*0e50*/  BSYNC.RECONVERGENT B1 ;  /* 0x0000000000017941 */ /* 0x000fea0003800200 */
.L_x_36:
[C---:B------:R-:W-:Y:S01]  /*0e60*/  ISETP.GE.U32.AND P0, PT, R13.reuse, 0x4, PT ;  /* 0x000000040d00780c */ /* 0x040fe20003f06070 */
[----:B------:R-:W-:Y:S01]  /*0e70*/  VIADD R12, R12, 0x1 ;  /* 0x000000010c0c7836 */ /* 0x000fe20000000000 */
[--C-:B------:R-:W-:Y:S02]  /*0e80*/  SHF.R.U64 R13, R13, 0x2, R0.reuse ;  /* 0x000000020d0d7819 */ /* 0x100fe40000001200 */
[----:B------:R-:W-:Y:S02]  /*0e90*/  ISETP.GE.U32.AND.EX P0, PT, R0, RZ, PT, P0 ;  /* 0x000000ff0000720c */ /* 0x000fe40003f06100 */
[----:B------:R-:W-:-:S11]  /*0ea0*/  SHF.R.U32.HI R0, RZ, 0x2, R0 ;  /* 0x00000002ff007819 */ /* 0x000fd60000011600 */
[----:B------:R-:W-:Y:S05]  /*0eb0*/  @P0 BRA `(.L_x_41) ;  /* 0xfffffff000c80947 */ /* 0x000fea000383ffff */
.L_x_35:
[----:B------:R-:W-:Y:S05]  /*0ec0*/  BSYNC.RECONVERGENT B0 ;  /* 0x0000000000007941 */ /* 0x000fea0003800200 */
.L_x_34:
[----:B------:R-:W2:Y:S02]  /*0ed0*/  LDCU.64 UR4, c[0x0][0x398] ;  /* 0x00007300ff0477ac */ /* 0x000ea40008000a00 */
[----:B--2---:R-:W-:-:S04]  /*0ee0*/  UISETP.NE.U32.AND UP0, UPT, UR4, URZ, UPT ;  /* 0x000000ff0400728c */ /* 0x004fc8000bf05070 */
[----:B------:R-:W-:-:S09]  /*0ef0*/  UISETP.NE.AND.EX UP0, UPT, UR5, URZ, UPT, UP0 ;  /* 0x000000ff0500728c */ /* 0x000fd2000bf05300 */
[----:B------:R-:W-:Y:S05]  /*0f00*/  BRA.U !UP0, `(.L_x_42) ;  /* 0x0000000d08447547 */ /* 0x000fea000b800000 */
[----:B------:R-:W-:Y:S01]  /*0f10*/  IMAD.MOV.U32 R0, RZ, RZ, RZ ;  /* 0x000000ffff007224 */ /* 0x000fe200078e00ff */
[----:B------:R-:W2:Y:S01]  /*0f20*/  LDCU.64 UR6, c[0x0][0x398] ;  /* 0x00007300ff0677ac */ /* 0x000ea20008000a00 */
[----:B------:R-:W-:-:S05]  /*0f30*/  NOP ;  /* 0x0000000000007918 */ /* 0x000fca0000000000 */
.L_x_47:
[----:B--2---:R-:W-:-:S04]  /*0f40*/  ULOP3.LUT UR4, UR6, 0x3, URZ, 0xc0, !UPT ;  /* 0x0000000306047892 */ /* 0x004fc8000f8ec0ff */
[----:B------:R-:W-:-:S04]  /*0f50*/  UISETP.NE.U32.AND UP0, UPT, UR4, URZ, UPT ;  /* 0x000000ff0400728c */ /* 0x000fc8000bf05070 */
[----:B------:R-:W-:-:S09]  /*0f60*/  UISETP.NE.AND.EX UP0, UPT, URZ, URZ, UPT, UP0 ;  /* 0x000000ffff00728c */ /* 0x000fd2000bf05300 */
[----:B------:R-:W-:Y:S05]  /*0f70*/  BRA.U !UP0, `(.L_x_43) ;  /* 0x0000000d08087547 */ /* 0x000fea000b800000 */
[----:B0-----:R-:W0:Y:S01]  /*0f80*/  LDC.64 R8, c[0x4][0x18] ;  /* 0x01000600ff087b82 */ /* 0x001e220000000a00 */
[----:B------:R-:W-:Y:S01]  /*0f90*/  UMOV UR4, URZ ;  /* 0x000000ff00047c82 */ /* 0x000fe20008000000 */
[----:B0-----:R-:W-:-:S07]  /*0fa0*/  IMAD.WIDE.U32 R8, R0, 0xc80, R8 ;  /* 0x00000c8000087825 */ /* 0x001fce00078e0008 */
.L_x_46:
[----:B--2---:R-:W-:Y:S01]  /*0fb0*/  IMAD.MOV.U32 R13, RZ, RZ, RZ ;  /* 0x000000ffff0d7224 */ /* 0x004fe200078e00ff */
[----:B-1----:R-:W-:Y:S01]  /*0fc0*/  CS2R R4, SRZ ;  /* 0x0000000000047805 */ /* 0x002fe2000001ff00 */
[----:B------:R-:W-:Y:S01]  /*0fd0*/  IMAD.MOV.U32 R15, RZ, RZ, RZ ;  /* 0x000000ffff0f7224 */ /* 0x000fe200078e00ff */
[----:B------:R-:W-:-:S07]  /*0fe0*/  CS2R R6, SRZ ;  /* 0x0000000000067805 */ /* 0x000fce000001ff00 */
.L_x_45:
[----:B------:R-:W-:-:S05]  /*0ff0*/  IMAD.WIDE.U32 R10, R15, 0x4, R2 ;  /* 0x000000040f0a7825 */ /* 0x000fca00078e0002 */
[----:B------:R0:W5:Y:S01]  /*1000*/  LDG.E R12, desc[UR8][R10.64+0x4] ;  /* 0x000004080a0c7981 */ /* 0x000162000c1e1900 */
[----:B------:R-:W-:-:S07]  /*1010*/  IMAD.MOV.U32 R17, RZ, RZ, RZ ;  /* 0x000000ffff117224 */ /* 0x000fce00078e00ff */
.L_x_44:
        /* <DEDUP_REMOVED lines=9> */
[----:B------:R-:W3:Y:S04]  /*10b0*/  @P1 LDG.E R20, desc[UR8][R10.64+0x14] ;  /* 0x000014080a141981 */ /* 0x000ee8000c1e1900 */
[----:B------:R-:W4:Y:S04]  /*10c0*/  @P2 LDG.E R24, desc[UR8][R10.64+0x28] ;  /* 0x000028080a182981 */ /* 0x000f28000c1e1900 */
[----:B------:R-:W4:Y:S04]  /*10d0*/  @P3 LDG.E R26, desc[UR8][R10.64+0x3c] ;  /* 0x00003c080a1a3981 */ /* 0x000f28000c1e1900 */
[----:B------:R-:W4:Y:S04]  /*10e0*/  @P4 LDG.E R28, desc[UR8][R10.64+0x50] ;  /* 0x000050080a1c4981 */ /* 0x000f28000c1e1900 */
[----:B------:R-:W4:Y:S04]  /*10f0*/  @!P0 LDG.E R19, desc[UR8][R10.64+0x4] ;  /* 0x000004080a138981 */ /* 0x000f28000c1e1900 */
[----:B------:R-:W4:Y:S04]  /*1100*/  @P5 LDG.E R23, desc[UR8][R10.64+0x64] ;  /* 0x000064080a175981 */ /* 0x000f28000c1e1900 */
[----:B------:R-:W4:Y:S04]  /*1110*/  @!P0 LDG.E R16, desc[UR8][R10.64+0x8] ;  /* 0x000008080a108981 */ /* 0x000f28000c1e1900 */
[----:B------:R-:W4:Y:S04]  /*1120*/  @!P0 LDG.E R21, desc[UR8][R10.64+0xc] ;  /* 0x00000c080a158981 */ /* 0x000f28000c1e1900 */
[----:B------:R-:W4:Y:S04]  /*1130*/  @!P0 LDG.E R18, desc[UR8][R10.64+0x10] ;  /* 0x000010080a128981 */ /* 0x000f28000c1e1900 */
[----:B------:R-:W4:Y:S04]  /*1140*/  @P2 LDG.E R25, desc[UR8][R10.64+0x34] ;  /* 0x000034080a192981 */ /* 0x000f28000c1e1900 */
        /* <DEDUP_REMOVED lines=9> */
[----:B------:R-:W-:Y:S02]  /*11e0*/  @!P0 LOP3.LUT R6, R6, R19, RZ, 0x3c, !PT ;  /* 0x0000001306068212 */ /* 0x000fe400078e3cff */
[----:B------:R-:W3:Y:S01]  /*11f0*/  @P1 LDG.E R19, desc[UR8][R10.64+0x18] ;  /* 0x000018080a131981 */ /* 0x000ee2000c1e1900 */
[----:B------:R-:W-:-:S03]  /*1200*/  @P5 LOP3.LUT R13, R13, R23, RZ, 0x3c, !PT ;  /* 0x000000170d0d5212 */ /* 0x000fc600078e3cff */
[----:B------:R-:W3:Y:S01]  /*1210*/  @P2 LDG.E R23, desc[UR8][R10.64+0x2c] ;  /* 0x00002c080a172981 */ /* 0x000ee2000c1e1900 */
[----:B------:R-:W-:-:S03]  /*1220*/  @!P0 LOP3.LUT R7, R7, R16, RZ, 0x3c, !PT ;  /* 0x0000001007078212 */ /* 0x000fc600078e3cff */
[----:B------:R-:W3:Y:S01]  /*1230*/  @P1 LDG.E R16, desc[UR8][R10.64+0x24] ;  /* 0x000024080a101981 */ /* 0x000ee2000c1e1900 */
[----:B------:R-:W-:-:S03]  /*1240*/  @!P0 LOP3.LUT R4, R4, R21, RZ, 0x3c, !PT ;  /* 0x0000001504048212 */ /* 0x000fc600078e3cff */
[----:B------:R-:W3:Y:S01]  /*1250*/  @P1 LDG.E R21, desc[UR8][R10.64+0x20] ;  /* 0x000020080a151981 */ /* 0x000ee2000c1e1900 */
[----:B------:R-:W-:-:S03]  /*1260*/  @!P0 LOP3.LUT R5, R5, R18, RZ, 0x3c, !PT ;  /* 0x0000001205058212 */ /* 0x000fc600078e3cff */
[----:B------:R-:W3:Y:S01]  /*1270*/  @P2 LDG.E R18, desc[UR8][R10.64+0x30] ;  /* 0x000030080a122981 */ /* 0x000ee2000c1e1900 */
[----:B--2---:R-:W-:-:S03]  /*1280*/  @P1 LOP3.LUT R7, R7, R14, RZ, 0x3c, !PT ;  /* 0x0000000e07071212 */ /* 0x004fc600078e3cff */
[----:B------:R-:W2:Y:S01]  /*1290*/  @P3 LDG.E R14, desc[UR8][R10.64+0x44] ;  /* 0x000044080a0e3981 */ /* 0x000ea2000c1e1900 */
[----:B----4-:R-:W-:-:S03]  /*12a0*/  @P6 LOP3.LUT R13, R13, R24, RZ, 0x3c, !PT ;  /* 0x000000180d0d6212 */ /* 0x010fc600078e3cff */
[----:B------:R-:W4:Y:S01]  /*12b0*/  @P5 LDG.E R24, desc[UR8][R10.64+0x6c] ;  /* 0x00006c080a185981 */ /* 0x000f22000c1e1900 */
[----:B---3--:R-:W-:-:S03]  /*12c0*/  @P1 LOP3.LUT R6, R6, R19, RZ, 0x3c, !PT ;  /* 0x0000001306061212 */ /* 0x008fc600078e3cff */
[----:B------:R-:W3:Y:S01]  /*12d0*/  @P3 LDG.E R19, desc[UR8][R10.64+0x48] ;  /* 0x000048080a133981 */ /* 0x000ee2000c1e1900 */
        /* <DEDUP_REMOVED lines=8> */
[----:B------:R-:W-:Y:S02]  /*1360*/  @P2 LOP3.LUT R5, R5, R20, RZ, 0x3c, !PT ;  /* 0x0000001405052212 */ /* 0x000fe400078e3cff */
[----:B------:R-:W-:Y:S01]  /*1370*/  @P2 LOP3.LUT R4, R4, R25, RZ, 0x3c, !PT ;  /* 0x0000001904042212 */ /* 0x000fe200078e3cff */
[----:B------:R-:W4:Y:S04]  /*1380*/  @P4 LDG.E R20, desc[UR8][R10.64+0x60] ;  /* 0x000060080a144981 */ /* 0x000f28000c1e1900 */
[----:B------:R-:W4:Y:S01]  /*1390*/  @P5 LDG.E R25, desc[UR8][R10.64+0x68] ;  /* 0x000068080a195981 */ /* 0x000f22000c1e1900 */
[----:B------:R-:W-:Y:S02]  /*13a0*/  LOP3.LUT P0, RZ, R22, 0x80, RZ, 0xc0, !PT ;  /* 0x0000008016ff7812 */ /* 0x000fe4000780c0ff */
[----:B------:R-:W-:-:S11]  /*13b0*/  @P3 LOP3.LUT R6, R6, R27, RZ, 0x3c, !PT ;  /* 0x0000001b06063212 */ /* 0x000fd600078e3cff */
        /* <DEDUP_REMOVED lines=20> */
[----:B------:R-:W-:Y:S02]  /*1500*/  @P0 LOP3.LUT R13, R13, R26, RZ, 0x3c, !PT ;  /* 0x0000001a0d0d0212 */ /* 0x000fe400078e3cff */
[----:B--2---:R-:W-:Y:S02]  /*1510*/  @P5 LOP3.LUT R5, R5, R14, RZ, 0x3c, !PT ;  /* 0x0000000e05055212 */ /* 0x004fe400078e3cff */
[----:B---3--:R-:W-:-:S04]  /*1520*/  @P5 LOP3.LUT R4, R4, R19, RZ, 0x3c, !PT ;  /* 0x0000001304045212 */ /* 0x008fc800078e3cff */
[----:B----4-:R-:W-:Y:S02]  /*1530*/  @P6 LOP3.LUT R4, R4, R23, RZ, 0x3c, !PT ;  /* 0x0000001704046212 */ /* 0x010fe400078e3cff */
[----:B------:R-:W-:Y:S02]  /*1540*/  @P6 LOP3.LUT R7, R7, R16, RZ, 0x3c, !PT ;  /* 0x0000001007076212 */ /* 0x000fe400078e3cff */
[----:B------:R-:W-:Y:S02]  /*1550*/  @P6 LOP3.LUT R6, R6, R21, RZ, 0x3c, !PT ;  /* 0x0000001506066212 */ /* 0x000fe400078e3cff */
[----:B------:R-:W-:Y:S02]  /*1560*/  @P6 LOP3.LUT R5, R5, R18, RZ, 0x3c, !PT ;  /* 0x0000001205056212 */ /* 0x000fe400078e3cff */
[----:B------:R-:W-:Y:S02]  /*1570*/  @P0 LOP3.LUT R4, R4, R27, RZ, 0x3c, !PT ;  /* 0x0000001b04040212 */ /* 0x000fe400078e3cff */
[----:B------:R-:W-:-:S02]  /*1580*/  @P0 LOP3.LUT R7, R7, R20, RZ, 0x3c, !PT ;  /* 0x0000001407070212 */ /* 0x000fc400078e3cff */
[----:B------:R-:W-:Y:S02]  /*1590*/  @P0 LOP3.LUT R6, R6, R25, RZ, 0x3c, !PT ;  /* 0x0000001906060212 */ /* 0x000fe400078e3cff */
        /* <DEDUP_REMOVED lines=33> */
[----:B--2---:R-:W-:Y:S02]  /*17b0*/  @P0 LOP3.LUT R5, R5, R16, RZ, 0x3c, !PT ;  /* 0x0000001005050212 */ /* 0x004fe400078e3cff */
[----:B------:R-:W-:Y:S01]  /*17c0*/  LOP3.LUT P0, RZ, R22, 0x8000, RZ, 0xc0, !PT ;  /* 0x0000800016ff7812 */ /* 0x000fe2000780c0ff */
        /* <DEDUP_REMOVED lines=8> */
[----:B------:R-:W4:Y:S04]  /*1850*/  @P4 LDG.E R14, desc[UR8][R10.64+0x100] ;  /* 0x000100080a0e4981 */ /* 0x000f28000c1e1900 */
[----:B------:R-:W4:Y:S01]  /*1860*/  @P4 LDG.E R22, desc[UR8][R10.64+0xf8] ;  /* 0x0000f8080a164981 */ /* 0x000f22000c1e1900 */
[----:B------:R-:W-:Y:S02]  /*1870*/  @P1 LOP3.LUT R5, R5, R26, RZ, 0x3c, !PT ;  /* 0x0000001a05051212 */ /* 0x000fe400078e3cff */
[----:B------:R-:W-:Y:S02]  /*1880*/  @P2 LOP3.LUT R4, R4, R23, RZ, 0x3c, !PT ;  /* 0x0000001704042212 */ /* 0x000fe400078e3cff */
[----:B------:R-:W-:Y:S01]  /*1890*/  @P2 LOP3.LUT R6, R6, R21, RZ, 0x3c, !PT ;  /* 0x0000001506062212 */ /* 0x000fe200078e3cff */
[----:B------:R-:W4:Y:S01]  /*18a0*/  @P5 LDG.E R23, desc[UR8][R10.64+0x110] ;  /* 0x000110080a175981 */ /* 0x000f22000c1e1900 */
[----:B------:R-:W-:-:S03]  /*18b0*/  @P3 LOP3.LUT R4, R4, R27, RZ, 0x3c, !PT ;  /* 0x0000001b04043212 */ /* 0x000fc600078e3cff */
[----:B------:R-:W4:Y:S01]  /*18c0*/  @P5 LDG.E R21, desc[UR8][R10.64+0x108] ;  /* 0x000108080a155981 */ /* 0x000f22000c1e1900 */
[----:B------:R-:W-:Y:S02]  /*18d0*/  @P6 LOP3.LUT R13, R13, R28, RZ, 0x3c, !PT ;  /* 0x0000001c0d0d6212 */ /* 0x000fe400078e3cff */
[----:B------:R-:W-:Y:S01]  /*18e0*/  @P3 LOP3.LUT R6, R6, R25, RZ, 0x3c, !PT ;  /* 0x0000001906063212 */ /* 0x000fe200078e3cff */
[----:B------:R-:W4:Y:S01]  /*18f0*/  @P0 LDG.E R27, desc[UR8][R10.64+0x130] ;  /* 0x000130080a1b0981 */ /* 0x000f22000c1e1900 */
[----:B------:R-:W-:-:S03]  /*1900*/  @P4 LOP3.LUT R4, R4, R19, RZ, 0x3c, !PT ;  /* 0x0000001304044212 */ /* 0x000fc600078e3cff */
[----:B------:R-:W4:Y:S01]  /*1910*/  @P6 LDG.E R19, desc[UR8][R10.64+0x11c] ;  /* 0x00011c080a136981 */ /* 0x000f22000c1e1900 */
[----:B------:R-:W-:-:S03]  /*1920*/  @P4 LOP3.LUT R6, R6, R29, RZ, 0x3c, !PT ;  /* 0x0000001d06064212 */ /* 0x000fc600078e3cff */
        /* <DEDUP_REMOVED lines=17> */
[----:B------:R-:W-:-:S04]  /*1a40*/  @P5 LOP3.LUT R6, R6, R21, RZ, 0x3c, !PT ;  /* 0x0000001506065212 */ /* 0x000fc800078e3cff */
        /* <DEDUP_REMOVED lines=15> */
[----:B------:R-:W-:Y:S02]  /*1b40*/  ULOP3.LUT UR5, UR6, 0x3, URZ, 0xc0, !UPT ;  /* 0x0000000306057892 */ /* 0x000fe4000f8ec0ff */
[----:B------:R-:W-:Y:S01]  /*1b50*/  UIADD3 UR4, UPT, UPT, UR4, 0x1, URZ ;  /* 0x0000000104047890 */ /* 0x000fe2000fffe0ff */
[----:B------:R2:W-:Y:S03]  /*1b60*/  STG.E.64 desc[UR8][R2.64+0x10], R4 ;  /* 0x0000100402007986 */ /* 0x0005e6000c101b08 */
[----:B------:R-:W-:Y:S01]  /*1b70*/  UISETP.GE.U32.AND UP0, UPT, UR4, UR5, UPT ;  /* 0x000000050400728c */ /* 0x000fe2000bf06070 */
[----:B------:R2:W-:Y:S08]  /*1b80*/  STG.E desc[UR8][R2.64+0x4], R13 ;  /* 0x0000040d02007986 */ /* 0x0005f0000c101908 */
[----:B------:R-:W-:Y:S05]  /*1b90*/  BRA.U !UP0, `(.L_x_46) ;  /* 0xfffffff508047547 */ /* 0x000fea000b83ffff */
.L_x_43:
[----:B------:R-:W-:Y:S01]  /*1ba0*/  UISETP.GT.U32.AND UP0, UPT, UR6, 0x3, UPT ;  /* 0x000000030600788c */ /* 0x000fe2000bf04070 */
[----:B------:R-:W-:Y:S01]  /*1bb0*/  VIADD R0, R0, 0x1 ;  /* 0x0000000100007836 */ /* 0x000fe20000000000 */
[----:B------:R-:W-:Y:S02]  /*1bc0*/  USHF.R.U64 UR4, UR6, 0x2, UR7 ;  /* 0x0000000206047899 */ /* 0x000fe40008001207 */
[----:B------:R-:W-:Y:S02]  /*1bd0*/  UISETP.GT.U32.AND.EX UP0, UPT, UR7, URZ, UPT, UP0 ;  /* 0x000000ff0700728c */ /* 0x000fe4000bf04100 */
[----:B------:R-:W-:-:S03]  /*1be0*/  USHF.R.U32.HI UR5, URZ, 0x2, UR7 ;  /* 0x00000002ff057899 */ /* 0x000fc60008011607 */
[----:B------:R-:W-:-:S04]  /*1bf0*/  UMOV UR6, UR4 ;  /* 0x0000000400067c82 */ /* 0x000fc80008000000 */
[----:B------:R-:W-:Y:S01]  /*1c00*/  UMOV UR7, UR5 ;  /* 0x0000000500077c82 */ /* 0x000fe20008000000 */
[----:B------:R-:W-:Y:S05]  /*1c10*/  BRA.U UP0, `(.L_x_47) ;  /* 0xfffffff100c87547 */ /* 0x000fea000b83ffff */
.L_x_42:
[----:B012---:R-:W0:Y:S01]  /*1c20*/  LDC.64 R6, c[0x0][0x390] ;  /* 0x0000e400ff067b82 */ /* 0x007e220000000a00 */
[----:B------:R-:W-:Y:S04]  /*1c30*/  STG.E.64 desc[UR8][R2.64+0x18], RZ ;  /* 0x000018ff02007986 */ /* 0x000fe8000c101b08 */
[----:B------:R-:W-:Y:S03]  /*1c40*/  STG.E desc[UR8][R2.64+0x20], RZ ;  /* 0x000020ff02007986 */ /* 0x000fe6000c101908 */
[----:B------:R-:W1:Y:S01]  /*1c50*/  LDC R5, c[0x0][0x398] ;  /* 0x0000e600ff057b82 */ /* 0x000e620000000800 */
[----:B------:R-:W-:Y:S01]  /*1c60*/  STG.E.64 desc[UR8][R2.64+0x28], RZ ;  /* 0x000028ff02007986 */ /* 0x000fe2000c101b08 */
[----:B0-----:R-:W-:-:S02]  /*1c70*/  LOP3.LUT R6, R6, 0xaad26b49, RZ, 0x3c, !PT ;  /* 0xaad26b4906067812 */ /* 0x001fc400078e3cff */
[----:B------:R-:W-:-:S03]  /*1c80*/  LOP3.LUT R7, R7, 0xf7dcefdd, RZ, 0x3c, !PT ;  /* 0xf7dcefdd07077812 */ /* 0x000fc600078e3cff */
[----:B------:R-:W-:Y:S02]  /*1c90*/  IMAD R6, R6, 0x4182bed5, RZ ;  /* 0x4182bed506067824 */ /* 0x000fe400078e02ff */
[----:B------:R-:W-:-:S05]  /*1ca0*/  IMAD R7, R7, -0x658354e5, RZ ;  /* 0x9a7cab1b07077824 */ /* 0x000fca00078e02ff */
[----:B------:R-:W-:-:S05]  /*1cb0*/  IADD3 R6, PT, PT, R6, 0x64f0c9, R7 ;  /* 0x0064f0c906067810 */ /* 0x000fca0007ffe007 */
[----:B-1----:R-:W-:-:S05]  /*1cc0*/  IMAD R5, R5, 0x587c5, R6 ;  /* 0x000587c505057824 */ /* 0x002fca00078e0206 */
[----:B------:R-:W-:Y:S01]  /*1cd0*/  STG.E desc[UR8][R2.64], R5 ;  /* 0x0000000502007986 */ /* 0x000fe2000c101908 */
[----:B------:R-:W-:Y:S05]  /*1ce0*/  EXIT ;  /* 0x000000000000794d */ /* 0x000fea0003800000 */
.L_x_48:
        /* <DEDUP_REMOVED lines=9> */
.L_x_50:


//--------------------- .nv.global.init           --------------------------
	.section	.nv.global.init,"aw",@progbits
	.align	4
.nv.global.init:
	.type		mrg32k3aM1SubSeq,@object
	.size		mrg32k3aM1SubSeq,(mrg32k3aM2SubSeq - mrg32k3aM1SubSeq)
mrg32k3aM1SubSeq:
        /*0000*/ 	.byte	0x0b, 0xcc, 0xee, 0x04, 0x73, 0x29, 0x8b, 0x6f, 0xf6, 0x53, 0x03, 0xf6, 0x23, 0xf6, 0xea, 0xda
        /* <DEDUP_REMOVED lines=125> */
	.type		mrg32k3aM2SubSeq,@object
	.size		mrg32k3aM2SubSeq,(mrg32k3aM1 - mrg32k3aM2SubSeq)
mrg32k3aM2SubSeq:
        /* <DEDUP_REMOVED lines=126> */
	.type		mrg32k3aM1,@object
	.size		mrg32k3aM1,(mrg32k3aM1Seq - mrg32k3aM1)
mrg32k3aM1:
        /* <DEDUP_REMOVED lines=144> */
	.type		mrg32k3aM1Seq,@object
	.size		mrg32k3aM1Seq,(mrg32k3aM2 - mrg32k3aM1Seq)
mrg32k3aM1Seq:
        /* <DEDUP_REMOVED lines=144> */
	.type		mrg32k3aM2,@object
	.size		mrg32k3aM2,(mrg32k3aM2Seq - mrg32k3aM2)
mrg32k3aM2:
        /* <DEDUP_REMOVED lines=144> */
	.type		mrg32k3aM2Seq,@object
	.size		mrg32k3aM2Seq,(precalc_xorwow_matrix - mrg32k3aM2Seq)
mrg32k3aM2Seq:
        /* <DEDUP_REMOVED lines=144> */
	.type		precalc_xorwow_matrix,@object
	.size		precalc_xorwow_matrix,(precalc_xorwow_offset_matrix - precalc_xorwow_matrix)
precalc_xorwow_matrix:
        /* <DEDUP_REMOVED lines=6400> */
	.type		precalc_xorwow_offset_matrix,@object
	.size		precalc_xorwow_offset_matrix,(.L_1 - precalc_xorwow_offset_matrix)
precalc_xorwow_offset_matrix:
        /* <DEDUP_REMOVED lines=6400> */
.L_1:


//--------------------- .nv.shared.reserved.0     --------------------------
	.section	.nv.shared.reserved.0,"aw",@nobits
	.weak		__nv_reservedSMEM_offset_0_alias
	.size		__nv_reservedSMEM_offset_0_alias, 0, 64
	.other		__nv_reservedSMEM_offset_0_alias,@"STO_CUDA_RESERVED_SHARED STV_DEFAULT"
__nv_reservedSMEM_offset_0_alias:
	.zero		0
	.zero		64


//--------------------- .nv.constant0.generate_rr_sets --------------------------
	.section	.nv.constant0.generate_rr_sets,"a",@progbits
	.sectionflags	@""
	.align	4
.nv.constant0.generate_rr_sets:
	.zero		952


//--------------------- .nv.constant0.init_rng    --------------------------
	.section	.nv.constant0.init_rng,"a",@progbits
	.sectionflags	@""
	.align	4
.nv.constant0.init_rng:
	.zero		928


//--------------------- SYMBOLS --------------------------

	.type		.nv.reservedSmem.offset0,@object
	.size		.nv.reservedSmem.offset0,0x4
	.type		free,@function
	.type		malloc,@function
